//
// Generated by NVIDIA NVVM Compiler
//
// Compiler Build ID: CL-36424714
// Cuda compilation tools, release 13.0, V13.0.88
// Based on NVVM 20.0.0
//

.version 9.0
.target sm_100
.address_size 64

	// .globl	_Z9matrixMulPiS_S_i

.visible .entry _Z9matrixMulPiS_S_i(
	.param .u64 .ptr .align 1 _Z9matrixMulPiS_S_i_param_0,
	.param .u64 .ptr .align 1 _Z9matrixMulPiS_S_i_param_1,
	.param .u64 .ptr .align 1 _Z9matrixMulPiS_S_i_param_2,
	.param .u32 _Z9matrixMulPiS_S_i_param_3
)
{
	.reg .pred 	%p<10>;
	.reg .b32 	%r<105>;
	.reg .b64 	%rd<67>;

	ld.param.u64 	%rd14, [_Z9matrixMulPiS_S_i_param_0];
	ld.param.u64 	%rd15, [_Z9matrixMulPiS_S_i_param_1];
	ld.param.u32 	%r30, [_Z9matrixMulPiS_S_i_param_3];
	cvta.to.global.u64 	%rd1, %rd15;
	cvta.to.global.u64 	%rd2, %rd14;
	mov.u32 	%r31, %ctaid.y;
	mov.u32 	%r32, %ntid.y;
	mov.u32 	%r33, %tid.y;
	mad.lo.s32 	%r1, %r31, %r32, %r33;
	mov.u32 	%r34, %ctaid.x;
	mov.u32 	%r35, %ntid.x;
	mov.u32 	%r36, %tid.x;
	mad.lo.s32 	%r2, %r34, %r35, %r36;
	max.s32 	%r37, %r1, %r2;
	setp.ge.s32 	%p1, %r37, %r30;
	@%p1 bra 	$L__BB0_13;
	mul.lo.s32 	%r3, %r30, %r1;
	and.b32  	%r4, %r30, 7;
	setp.lt.u32 	%p2, %r30, 8;
	mov.b32 	%r99, 0;
	mov.u32 	%r104, %r99;
	@%p2 bra 	$L__BB0_4;
	and.b32  	%r99, %r30, 2147483640;
	neg.s32 	%r93, %r99;
	mul.wide.s32 	%rd16, %r30, 4;
	add.s64 	%rd3, %rd1, %rd16;
	shl.b32 	%r7, %r30, 3;
	mul.wide.s32 	%rd17, %r30, 8;
	add.s64 	%rd4, %rd1, %rd17;
	mul.wide.s32 	%rd18, %r30, 12;
	add.s64 	%rd5, %rd1, %rd18;
	mul.wide.s32 	%rd19, %r30, 16;
	add.s64 	%rd6, %rd1, %rd19;
	mul.wide.s32 	%rd20, %r30, 20;
	add.s64 	%rd7, %rd1, %rd20;
	mul.wide.s32 	%rd21, %r30, 24;
	add.s64 	%rd8, %rd1, %rd21;
	mul.wide.s32 	%rd22, %r30, 28;
	add.s64 	%rd9, %rd1, %rd22;
	mul.wide.u32 	%rd23, %r3, 4;
	add.s64 	%rd24, %rd23, %rd2;
	add.s64 	%rd66, %rd24, 16;
	mov.b32 	%r104, 0;
	mov.u32 	%r92, %r2;
$L__BB0_3:
	.pragma "nounroll";
	mul.wide.s32 	%rd25, %r92, 4;
	add.s64 	%rd26, %rd3, %rd25;
	add.s64 	%rd27, %rd4, %rd25;
	add.s64 	%rd28, %rd5, %rd25;
	add.s64 	%rd29, %rd6, %rd25;
	add.s64 	%rd30, %rd7, %rd25;
	add.s64 	%rd31, %rd8, %rd25;
	add.s64 	%rd32, %rd9, %rd25;
	add.s64 	%rd33, %rd1, %rd25;
	ld.global.u32 	%r41, [%rd66+-16];
	ld.global.u32 	%r42, [%rd33];
	mad.lo.s32 	%r43, %r42, %r41, %r104;
	ld.global.u32 	%r44, [%rd66+-12];
	ld.global.u32 	%r45, [%rd26];
	mad.lo.s32 	%r46, %r45, %r44, %r43;
	ld.global.u32 	%r47, [%rd66+-8];
	ld.global.u32 	%r48, [%rd27];
	mad.lo.s32 	%r49, %r48, %r47, %r46;
	ld.global.u32 	%r50, [%rd66+-4];
	ld.global.u32 	%r51, [%rd28];
	mad.lo.s32 	%r52, %r51, %r50, %r49;
	ld.global.u32 	%r53, [%rd66];
	ld.global.u32 	%r54, [%rd29];
	mad.lo.s32 	%r55, %r54, %r53, %r52;
	ld.global.u32 	%r56, [%rd66+4];
	ld.global.u32 	%r57, [%rd30];
	mad.lo.s32 	%r58, %r57, %r56, %r55;
	ld.global.u32 	%r59, [%rd66+8];
	ld.global.u32 	%r60, [%rd31];
	mad.lo.s32 	%r61, %r60, %r59, %r58;
	ld.global.u32 	%r62, [%rd66+12];
	ld.global.u32 	%r63, [%rd32];
	mad.lo.s32 	%r104, %r63, %r62, %r61;
	add.s32 	%r93, %r93, 8;
	add.s32 	%r92, %r92, %r7;
	add.s64 	%rd66, %rd66, 32;
	setp.ne.s32 	%p3, %r93, 0;
	@%p3 bra 	$L__BB0_3;
$L__BB0_4:
	setp.eq.s32 	%p4, %r4, 0;
	@%p4 bra 	$L__BB0_12;
	and.b32  	%r17, %r30, 3;
	setp.lt.u32 	%p5, %r4, 4;
	@%p5 bra 	$L__BB0_7;
	add.s32 	%r65, %r99, %r3;
	mul.wide.u32 	%rd34, %r65, 4;
	add.s64 	%rd35, %rd2, %rd34;
	ld.global.u32 	%r66, [%rd35];
	mad.lo.s32 	%r67, %r99, %r30, %r2;
	mul.wide.s32 	%rd36, %r67, 4;
	add.s64 	%rd37, %rd1, %rd36;
	ld.global.u32 	%r68, [%rd37];
	mad.lo.s32 	%r69, %r68, %r66, %r104;
	cvt.u64.u32 	%rd38, %r3;
	cvt.u64.u32 	%rd39, %r99;
	add.s64 	%rd40, %rd39, %rd38;
	shl.b64 	%rd41, %rd40, 2;
	add.s64 	%rd42, %rd2, %rd41;
	ld.global.u32 	%r70, [%rd42+4];
	mul.wide.s32 	%rd43, %r30, 4;
	add.s64 	%rd44, %rd37, %rd43;
	ld.global.u32 	%r71, [%rd44];
	mad.lo.s32 	%r72, %r71, %r70, %r69;
	ld.global.u32 	%r73, [%rd42+8];
	add.s64 	%rd45, %rd44, %rd43;
	ld.global.u32 	%r74, [%rd45];
	mad.lo.s32 	%r75, %r74, %r73, %r72;
	ld.global.u32 	%r76, [%rd42+12];
	add.s64 	%rd46, %rd45, %rd43;
	ld.global.u32 	%r77, [%rd46];
	mad.lo.s32 	%r104, %r77, %r76, %r75;
	add.s32 	%r99, %r99, 4;
$L__BB0_7:
	setp.eq.s32 	%p6, %r17, 0;
	@%p6 bra 	$L__BB0_12;
	setp.eq.s32 	%p7, %r17, 1;
	@%p7 bra 	$L__BB0_10;
	add.s32 	%r79, %r99, %r3;
	mul.wide.u32 	%rd47, %r79, 4;
	add.s64 	%rd48, %rd2, %rd47;
	ld.global.u32 	%r80, [%rd48];
	mad.lo.s32 	%r81, %r99, %r30, %r2;
	mul.wide.s32 	%rd49, %r81, 4;
	add.s64 	%rd50, %rd1, %rd49;
	ld.global.u32 	%r82, [%rd50];
	mad.lo.s32 	%r83, %r82, %r80, %r104;
	cvt.u64.u32 	%rd51, %r3;
	cvt.u64.u32 	%rd52, %r99;
	add.s64 	%rd53, %rd52, %rd51;
	shl.b64 	%rd54, %rd53, 2;
	add.s64 	%rd55, %rd2, %rd54;
	ld.global.u32 	%r84, [%rd55+4];
	mul.wide.s32 	%rd56, %r30, 4;
	add.s64 	%rd57, %rd50, %rd56;
	ld.global.u32 	%r85, [%rd57];
	mad.lo.s32 	%r104, %r85, %r84, %r83;
	add.s32 	%r99, %r99, 2;
$L__BB0_10:
	and.b32  	%r86, %r30, 1;
	setp.eq.b32 	%p8, %r86, 1;
	not.pred 	%p9, %p8;
	@%p9 bra 	$L__BB0_12;
	add.s32 	%r87, %r99, %r3;
	mul.wide.u32 	%rd58, %r87, 4;
	add.s64 	%rd59, %rd2, %rd58;
	ld.global.u32 	%r88, [%rd59];
	mad.lo.s32 	%r89, %r99, %r30, %r2;
	mul.wide.s32 	%rd60, %r89, 4;
	add.s64 	%rd61, %rd1, %rd60;
	ld.global.u32 	%r90, [%rd61];
	mad.lo.s32 	%r104, %r90, %r88, %r104;
$L__BB0_12:
	ld.param.u64 	%rd65, [_Z9matrixMulPiS_S_i_param_2];
	add.s32 	%r91, %r3, %r2;
	cvta.to.global.u64 	%rd62, %rd65;
	mul.wide.s32 	%rd63, %r91, 4;
	add.s64 	%rd64, %rd62, %rd63;
	st.global.u32 	[%rd64], %r104;
$L__BB0_13:
	ret;

}
	// .globl	_Z17matrixMulUnrolledPiS_S_i
.visible .entry _Z17matrixMulUnrolledPiS_S_i(
	.param .u64 .ptr .align 1 _Z17matrixMulUnrolledPiS_S_i_param_0,
	.param .u64 .ptr .align 1 _Z17matrixMulUnrolledPiS_S_i_param_1,
	.param .u64 .ptr .align 1 _Z17matrixMulUnrolledPiS_S_i_param_2,
	.param .u32 _Z17matrixMulUnrolledPiS_S_i_param_3
)
{
	.reg .pred 	%p<7>;
	.reg .b32 	%r<142>;
	.reg .b64 	%rd<54>;

	ld.param.u64 	%rd4, [_Z17matrixMulUnrolledPiS_S_i_param_0];
	ld.param.u64 	%rd5, [_Z17matrixMulUnrolledPiS_S_i_param_1];
	ld.param.u64 	%rd3, [_Z17matrixMulUnrolledPiS_S_i_param_2];
	ld.param.u32 	%r28, [_Z17matrixMulUnrolledPiS_S_i_param_3];
	cvta.to.global.u64 	%rd1, %rd5;
	cvta.to.global.u64 	%rd2, %rd4;
	mov.u32 	%r29, %ctaid.y;
	mov.u32 	%r30, %ntid.y;
	mov.u32 	%r31, %tid.y;
	mad.lo.s32 	%r1, %r29, %r30, %r31;
	mov.u32 	%r32, %ctaid.x;
	mov.u32 	%r33, %ntid.x;
	mov.u32 	%r34, %tid.x;
	mad.lo.s32 	%r2, %r32, %r33, %r34;
	max.s32 	%r35, %r1, %r2;
	setp.ge.s32 	%p1, %r35, %r28;
	@%p1 bra 	$L__BB1_10;
	mul.lo.s32 	%r3, %r28, %r1;
	add.s32 	%r4, %r28, -1;
	shr.u32 	%r38, %r4, 2;
	add.s32 	%r5, %r38, 1;
	setp.lt.u32 	%p2, %r4, 12;
	mov.b32 	%r136, 0;
	mov.u32 	%r135, %r136;
	@%p2 bra 	$L__BB1_4;
	shl.b32 	%r6, %r28, 4;
	and.b32  	%r40, %r5, 2147483644;
	neg.s32 	%r130, %r40;
	mov.b32 	%r136, 0;
	mul.wide.s32 	%rd10, %r28, 4;
	mov.u32 	%r131, %r3;
	mov.u32 	%r132, %r2;
$L__BB1_3:
	.pragma "nounroll";
	mul.wide.u32 	%rd6, %r131, 4;
	add.s64 	%rd7, %rd2, %rd6;
	ld.global.u32 	%r41, [%rd7];
	mul.wide.s32 	%rd8, %r132, 4;
	add.s64 	%rd9, %rd1, %rd8;
	ld.global.u32 	%r42, [%rd9];
	ld.global.u32 	%r43, [%rd7+4];
	add.s64 	%rd11, %rd9, %rd10;
	ld.global.u32 	%r44, [%rd11];
	ld.global.u32 	%r45, [%rd7+8];
	add.s64 	%rd12, %rd11, %rd10;
	ld.global.u32 	%r46, [%rd12];
	ld.global.u32 	%r47, [%rd7+12];
	add.s64 	%rd13, %rd12, %rd10;
	ld.global.u32 	%r48, [%rd13];
	mad.lo.s32 	%r49, %r42, %r41, %r135;
	mad.lo.s32 	%r50, %r44, %r43, %r49;
	mad.lo.s32 	%r51, %r46, %r45, %r50;
	mad.lo.s32 	%r52, %r48, %r47, %r51;
	ld.global.u32 	%r53, [%rd7+16];
	add.s64 	%rd14, %rd13, %rd10;
	ld.global.u32 	%r54, [%rd14];
	ld.global.u32 	%r55, [%rd7+20];
	add.s64 	%rd15, %rd14, %rd10;
	ld.global.u32 	%r56, [%rd15];
	ld.global.u32 	%r57, [%rd7+24];
	add.s64 	%rd16, %rd15, %rd10;
	ld.global.u32 	%r58, [%rd16];
	ld.global.u32 	%r59, [%rd7+28];
	add.s64 	%rd17, %rd16, %rd10;
	ld.global.u32 	%r60, [%rd17];
	mad.lo.s32 	%r61, %r54, %r53, %r52;
	mad.lo.s32 	%r62, %r56, %r55, %r61;
	mad.lo.s32 	%r63, %r58, %r57, %r62;
	mad.lo.s32 	%r64, %r60, %r59, %r63;
	ld.global.u32 	%r65, [%rd7+32];
	add.s64 	%rd18, %rd17, %rd10;
	ld.global.u32 	%r66, [%rd18];
	ld.global.u32 	%r67, [%rd7+36];
	add.s64 	%rd19, %rd18, %rd10;
	ld.global.u32 	%r68, [%rd19];
	ld.global.u32 	%r69, [%rd7+40];
	add.s64 	%rd20, %rd19, %rd10;
	ld.global.u32 	%r70, [%rd20];
	ld.global.u32 	%r71, [%rd7+44];
	add.s64 	%rd21, %rd20, %rd10;
	ld.global.u32 	%r72, [%rd21];
	mad.lo.s32 	%r73, %r66, %r65, %r64;
	mad.lo.s32 	%r74, %r68, %r67, %r73;
	mad.lo.s32 	%r75, %r70, %r69, %r74;
	mad.lo.s32 	%r76, %r72, %r71, %r75;
	ld.global.u32 	%r77, [%rd7+48];
	add.s64 	%rd22, %rd21, %rd10;
	ld.global.u32 	%r78, [%rd22];
	ld.global.u32 	%r79, [%rd7+52];
	add.s64 	%rd23, %rd22, %rd10;
	ld.global.u32 	%r80, [%rd23];
	ld.global.u32 	%r81, [%rd7+56];
	add.s64 	%rd24, %rd23, %rd10;
	ld.global.u32 	%r82, [%rd24];
	ld.global.u32 	%r83, [%rd7+60];
	add.s64 	%rd25, %rd24, %rd10;
	ld.global.u32 	%r84, [%rd25];
	mad.lo.s32 	%r85, %r78, %r77, %r76;
	mad.lo.s32 	%r86, %r80, %r79, %r85;
	mad.lo.s32 	%r87, %r82, %r81, %r86;
	mad.lo.s32 	%r135, %r84, %r83, %r87;
	add.s32 	%r136, %r136, 16;
	add.s32 	%r132, %r132, %r6;
	add.s32 	%r131, %r131, 16;
	add.s32 	%r130, %r130, 4;
	setp.ne.s32 	%p3, %r130, 0;
	@%p3 bra 	$L__BB1_3;
$L__BB1_4:
	and.b32  	%r89, %r5, 3;
	setp.eq.s32 	%p4, %r89, 0;
	@%p4 bra 	$L__BB1_9;
	setp.eq.s32 	%p5, %r89, 1;
	@%p5 bra 	$L__BB1_7;
	add.s32 	%r90, %r136, %r3;
	mul.wide.u32 	%rd26, %r90, 4;
	add.s64 	%rd27, %rd2, %rd26;
	ld.global.u32 	%r91, [%rd27];
	mad.lo.s32 	%r92, %r136, %r28, %r2;
	mul.wide.s32 	%rd28, %r92, 4;
	add.s64 	%rd29, %rd1, %rd28;
	ld.global.u32 	%r93, [%rd29];
	ld.global.u32 	%r94, [%rd27+4];
	mul.wide.s32 	%rd30, %r28, 4;
	add.s64 	%rd31, %rd29, %rd30;
	ld.global.u32 	%r95, [%rd31];
	ld.global.u32 	%r96, [%rd27+8];
	add.s64 	%rd32, %rd31, %rd30;
	ld.global.u32 	%r97, [%rd32];
	ld.global.u32 	%r98, [%rd27+12];
	add.s64 	%rd33, %rd32, %rd30;
	ld.global.u32 	%r99, [%rd33];
	mad.lo.s32 	%r100, %r93, %r91, %r135;
	mad.lo.s32 	%r101, %r95, %r94, %r100;
	mad.lo.s32 	%r102, %r97, %r96, %r101;
	mad.lo.s32 	%r103, %r99, %r98, %r102;
	cvt.u64.u32 	%rd34, %r3;
	cvt.u64.u32 	%rd35, %r136;
	add.s64 	%rd36, %rd35, %rd34;
	shl.b64 	%rd37, %rd36, 2;
	add.s64 	%rd38, %rd2, %rd37;
	ld.global.u32 	%r104, [%rd38+16];
	add.s64 	%rd39, %rd33, %rd30;
	ld.global.u32 	%r105, [%rd39];
	ld.global.u32 	%r106, [%rd38+20];
	add.s64 	%rd40, %rd39, %rd30;
	ld.global.u32 	%r107, [%rd40];
	ld.global.u32 	%r108, [%rd38+24];
	add.s64 	%rd41, %rd40, %rd30;
	ld.global.u32 	%r109, [%rd41];
	ld.global.u32 	%r110, [%rd38+28];
	add.s64 	%rd42, %rd41, %rd30;
	ld.global.u32 	%r111, [%rd42];
	mad.lo.s32 	%r112, %r105, %r104, %r103;
	mad.lo.s32 	%r113, %r107, %r106, %r112;
	mad.lo.s32 	%r114, %r109, %r108, %r113;
	mad.lo.s32 	%r135, %r111, %r110, %r114;
	add.s32 	%r136, %r136, 8;
$L__BB1_7:
	and.b32  	%r115, %r4, 4;
	setp.ne.s32 	%p6, %r115, 0;
	@%p6 bra 	$L__BB1_9;
	add.s32 	%r116, %r136, %r3;
	mul.wide.u32 	%rd43, %r116, 4;
	add.s64 	%rd44, %rd2, %rd43;
	ld.global.u32 	%r117, [%rd44];
	mad.lo.s32 	%r118, %r136, %r28, %r2;
	mul.wide.s32 	%rd45, %r118, 4;
	add.s64 	%rd46, %rd1, %rd45;
	ld.global.u32 	%r119, [%rd46];
	ld.global.u32 	%r120, [%rd44+4];
	mul.wide.s32 	%rd47, %r28, 4;
	add.s64 	%rd48, %rd46, %rd47;
	ld.global.u32 	%r121, [%rd48];
	ld.global.u32 	%r122, [%rd44+8];
	add.s64 	%rd49, %rd48, %rd47;
	ld.global.u32 	%r123, [%rd49];
	ld.global.u32 	%r124, [%rd44+12];
	add.s64 	%rd50, %rd49, %rd47;
	ld.global.u32 	%r125, [%rd50];
	mad.lo.s32 	%r126, %r119, %r117, %r135;
	mad.lo.s32 	%r127, %r121, %r120, %r126;
	mad.lo.s32 	%r128, %r123, %r122, %r127;
	mad.lo.s32 	%r135, %r125, %r124, %r128;
$L__BB1_9:
	add.s32 	%r129, %r3, %r2;
	cvta.to.global.u64 	%rd51, %rd3;
	mul.wide.s32 	%rd52, %r129, 4;
	add.s64 	%rd53, %rd51, %rd52;
	st.global.u32 	[%rd53], %r135;
$L__BB1_10:
	ret;

}


// ===== COMPILED SASS (sm_100) =====

	.target	sm_100

	.elftype	@"ET_EXEC"


//--------------------- .note.nv.tkinfo           --------------------------
	.section	.note.nv.tkinfo,"",@"SHT_NOTE"
	.sectionflags	@"SHF_NOTE_NV_TKINFO"
	.tkinfo
        /*0018*/ 	.word	0x00000002
        /*0030*/ 	.string	""
        /*0030*/ 	.string	"ptxas"
        /*0030*/ 	.string	"Cuda compilation tools, release 13.0, V13.0.88"
        /*0030*/ 	.string	"Build cuda_13.0.r13.0/compiler.36424714_0"
        /*0030*/ 	.string	"-arch sm_100 -m 64 "



//--------------------- .note.nv.cuinfo           --------------------------
	.section	.note.nv.cuinfo,"",@"SHT_NOTE"
	.sectionflags	@"SHF_NOTE_NV_CUINFO"
        /*0018*/ 	.short	0x0002
        /*001a*/ 	.short	0x0064
        /*001c*/ 	.short	0x0082
	.zero		2


//--------------------- .nv.info                  --------------------------
	.section	.nv.info,"",@"SHT_CUDA_INFO"
	.align	4


	//----- nvinfo : EIATTR_REGCOUNT
	.align		4
        /*0000*/ 	.byte	0x04, 0x2f
        /*0002*/ 	.short	(.L_1 - .L_0)
	.align		4
.L_0:
        /*0004*/ 	.word	index@(_Z9matrixMulPiS_S_i)
        /*0008*/ 	.word	0x0000001e


	//----- nvinfo : EIATTR_FRAME_SIZE
	.align		4
.L_1:
        /*000c*/ 	.byte	0x04, 0x11
        /*000e*/ 	.short	(.L_3 - .L_2)
	.align		4
.L_2:
        /*0010*/ 	.word	index@(_Z9matrixMulPiS_S_i)
        /*0014*/ 	.word	0x00000000


	//----- nvinfo : EIATTR_REGCOUNT
	.align		4
.L_3:
        /*0018*/ 	.byte	0x04, 0x2f
        /*001a*/ 	.short	(.L_5 - .L_4)
	.align		4
.L_4:
        /*001c*/ 	.word	index@(_Z17matrixMulUnrolledPiS_S_i)
        /*0020*/ 	.word	0x00000020


	//----- nvinfo : EIATTR_FRAME_SIZE
	.align		4
.L_5:
        /*0024*/ 	.byte	0x04, 0x11
        /*0026*/ 	.short	(.L_7 - .L_6)
	.align		4
.L_6:
        /*0028*/ 	.word	index@(_Z17matrixMulUnrolledPiS_S_i)
        /*002c*/ 	.word	0x00000000


	//----- nvinfo : EIATTR_MIN_STACK_SIZE
	.align		4
.L_7:
        /*0030*/ 	.byte	0x04, 0x12
        /*0032*/ 	.short	(.L_9 - .L_8)
	.align		4
.L_8:
        /*0034*/ 	.word	index@(_Z17matrixMulUnrolledPiS_S_i)
        /*0038*/ 	.word	0x00000000


	//----- nvinfo : EIATTR_MIN_STACK_SIZE
	.align		4
.L_9:
        /*003c*/ 	.byte	0x04, 0x12
        /*003e*/ 	.short	(.L_11 - .L_10)
	.align		4
.L_10:
        /*0040*/ 	.word	index@(_Z9matrixMulPiS_S_i)
        /*0044*/ 	.word	0x00000000
.L_11:


//--------------------- .nv.compat                --------------------------
	.section	.nv.compat,"",@"SHT_CUDA_COMPAT_INFO"
	.align	4
        /*0000*/ 	.byte	0x02, 0x09, 0x00, 0x00, 0x02, 0x02, 0x01, 0x00, 0x02, 0x05, 0x05, 0x00, 0x03, 0x07, 0x01, 0x01
        /*0010*/ 	.byte	0x02, 0x03, 0x00, 0x00, 0x02, 0x06, 0x01, 0x00, 0x04, 0x0b, 0x08, 0x00, 0x09, 0x00, 0x00, 0x00
        /*0020*/ 	.byte	0x00, 0x00, 0x00, 0x00


//--------------------- .nv.info._Z17matrixMulUnrolledPiS_S_i --------------------------
	.section	.nv.info._Z17matrixMulUnrolledPiS_S_i,"",@"SHT_CUDA_INFO"
	.sectionflags	@""
	.align	4


	//----- nvinfo : EIATTR_CUDA_API_VERSION
	.align		4
        /*0000*/ 	.byte	0x04, 0x37
        /*0002*/ 	.short	(.L_13 - .L_12)
.L_12:
        /*0004*/ 	.word	0x00000082


	//----- nvinfo : EIATTR_KPARAM_INFO
	.align		4
.L_13:
        /*0008*/ 	.byte	0x04, 0x17
        /*000a*/ 	.short	(.L_15 - .L_14)
.L_14:
        /*000c*/ 	.word	0x00000000
        /*0010*/ 	.short	0x0003
        /*0012*/ 	.short	0x0018
        /*0014*/ 	.byte	0x00, 0xf0, 0x11, 0x00


	//----- nvinfo : EIATTR_KPARAM_INFO
	.align		4
.L_15:
        /*0018*/ 	.byte	0x04, 0x17
        /*001a*/ 	.short	(.L_17 - .L_16)
.L_16:
        /*001c*/ 	.word	0x00000000
        /*0020*/ 	.short	0x0002
        /*0022*/ 	.short	0x0010
        /*0024*/ 	.byte	0x00, 0xf5, 0x21, 0x00


	//----- nvinfo : EIATTR_KPARAM_INFO
	.align		4
.L_17:
        /*0028*/ 	.byte	0x04, 0x17
        /*002a*/ 	.short	(.L_19 - .L_18)
.L_18:
        /*002c*/ 	.word	0x00000000
        /*0030*/ 	.short	0x0001
        /*0032*/ 	.short	0x0008
        /*0034*/ 	.byte	0x00, 0xf5, 0x21, 0x00


	//----- nvinfo : EIATTR_KPARAM_INFO
	.align		4
.L_19:
        /*0038*/ 	.byte	0x04, 0x17
        /*003a*/ 	.short	(.L_21 - .L_20)
.L_20:
        /*003c*/ 	.word	0x00000000
        /*0040*/ 	.short	0x0000
        /*0042*/ 	.short	0x0000
        /*0044*/ 	.byte	0x00, 0xf5, 0x21, 0x00


	//----- nvinfo : EIATTR_SPARSE_MMA_MASK
	.align		4
.L_21:
        /*0048*/ 	.byte	0x03, 0x50
        /*004a*/ 	.short	0x0000


	//----- nvinfo : EIATTR_MAXREG_COUNT
	.align		4
        /*004c*/ 	.byte	0x03, 0x1b
        /*004e*/ 	.short	0x00ff


	//----- nvinfo : EIATTR_MERCURY_ISA_VERSION
	.align		4
        /*0050*/ 	.byte	0x03, 0x5f
        /*0052*/ 	.short	0x0101


	//----- nvinfo : EIATTR_VRC_CTA_INIT_COUNT
	.align		4
        /*0054*/ 	.byte	0x02, 0x4a
	.zero		1
	.zero		1


	//----- nvinfo : EIATTR_EXIT_INSTR_OFFSETS
	.align		4
        /*0058*/ 	.byte	0x04, 0x1c
        /*005a*/ 	.short	(.L_23 - .L_22)


	//   ....[0]....
.L_22:
        /*005c*/ 	.word	0x000000c0


	//   ....[1]....
        /*0060*/ 	.word	0x00000ad0


	//----- nvinfo : EIATTR_CBANK_PARAM_SIZE
	.align		4
.L_23:
        /*0064*/ 	.byte	0x03, 0x19
        /*0066*/ 	.short	0x001c


	//----- nvinfo : EIATTR_PARAM_CBANK
	.align		4
        /*0068*/ 	.byte	0x04, 0x0a
        /*006a*/ 	.short	(.L_25 - .L_24)
	.align		4
.L_24:
        /*006c*/ 	.word	index@(.nv.constant0._Z17matrixMulUnrolledPiS_S_i)
        /*0070*/ 	.short	0x0380
        /*0072*/ 	.short	0x001c


	//----- nvinfo : EIATTR_SW_WAR
	.align		4
.L_25:
        /*0074*/ 	.byte	0x04, 0x36
        /*0076*/ 	.short	(.L_27 - .L_26)
.L_26:
        /*0078*/ 	.word	0x00000008
.L_27:


//--------------------- .nv.info._Z9matrixMulPiS_S_i --------------------------
	.section	.nv.info._Z9matrixMulPiS_S_i,"",@"SHT_CUDA_INFO"
	.sectionflags	@""
	.align	4


	//----- nvinfo : EIATTR_CUDA_API_VERSION
	.align		4
        /*0000*/ 	.byte	0x04, 0x37
        /*0002*/ 	.short	(.L_29 - .L_28)
.L_28:
        /*0004*/ 	.word	0x00000082


	//----- nvinfo : EIATTR_KPARAM_INFO
	.align		4
.L_29:
        /*0008*/ 	.byte	0x04, 0x17
        /*000a*/ 	.short	(.L_31 - .L_30)
.L_30:
        /*000c*/ 	.word	0x00000000
        /*0010*/ 	.short	0x0003
        /*0012*/ 	.short	0x0018
        /*0014*/ 	.byte	0x00, 0xf0, 0x11, 0x00


	//----- nvinfo : EIATTR_KPARAM_INFO
	.align		4
.L_31:
        /*0018*/ 	.byte	0x04, 0x17
        /*001a*/ 	.short	(.L_33 - .L_32)
.L_32:
        /*001c*/ 	.word	0x00000000
        /*0020*/ 	.short	0x0002
        /*0022*/ 	.short	0x0010
        /*0024*/ 	.byte	0x00, 0xf5, 0x21, 0x00


	//----- nvinfo : EIATTR_KPARAM_INFO
	.align		4
.L_33:
        /*0028*/ 	.byte	0x04, 0x17
        /*002a*/ 	.short	(.L_35 - .L_34)
.L_34:
        /*002c*/ 	.word	0x00000000
        /*0030*/ 	.short	0x0001
        /*0032*/ 	.short	0x0008
        /*0034*/ 	.byte	0x00, 0xf5, 0x21, 0x00


	//----- nvinfo : EIATTR_KPARAM_INFO
	.align		4
.L_35:
        /*0038*/ 	.byte	0x04, 0x17
        /*003a*/ 	.short	(.L_37 - .L_36)
.L_36:
        /*003c*/ 	.word	0x00000000
        /*0040*/ 	.short	0x0000
        /*0042*/ 	.short	0x0000
        /*0044*/ 	.byte	0x00, 0xf5, 0x21, 0x00


	//----- nvinfo : EIATTR_SPARSE_MMA_MASK
	.align		4
.L_37:
        /*0048*/ 	.byte	0x03, 0x50
        /*004a*/ 	.short	0x0000


	//----- nvinfo : EIATTR_MAXREG_COUNT
	.align		4
        /*004c*/ 	.byte	0x03, 0x1b
        /*004e*/ 	.short	0x00ff


	//----- nvinfo : EIATTR_MERCURY_ISA_VERSION
	.align		4
        /*0050*/ 	.byte	0x03, 0x5f
        /*0052*/ 	.short	0x0101


	//----- nvinfo : EIATTR_VRC_CTA_INIT_COUNT
	.align		4
        /*0054*/ 	.byte	0x02, 0x4a
	.zero		1
	.zero		1


	//----- nvinfo : EIATTR_EXIT_INSTR_OFFSETS
	.align		4
        /*0058*/ 	.byte	0x04, 0x1c
        /*005a*/ 	.short	(.L_39 - .L_38)


	//   ....[0]....
.L_38:
        /*005c*/ 	.word	0x000000c0


	//   ....[1]....
        /*0060*/ 	.word	0x00000a90


	//----- nvinfo : EIATTR_CBANK_PARAM_SIZE
	.align		4
.L_39:
        /*0064*/ 	.byte	0x03, 0x19
        /*0066*/ 	.short	0x001c


	//----- nvinfo : EIATTR_PARAM_CBANK
	.align		4
        /*0068*/ 	.byte	0x04, 0x0a
        /*006a*/ 	.short	(.L_41 - .L_40)
	.align		4
.L_40:
        /*006c*/ 	.word	index@(.nv.constant0._Z9matrixMulPiS_S_i)
        /*0070*/ 	.short	0x0380
        /*0072*/ 	.short	0x001c


	//----- nvinfo : EIATTR_SW_WAR
	.align		4
.L_41:
        /*0074*/ 	.byte	0x04, 0x36
        /*0076*/ 	.short	(.L_43 - .L_42)
.L_42:
        /*0078*/ 	.word	0x00000008
.L_43:


//--------------------- .nv.callgraph             --------------------------
	.section	.nv.callgraph,"",@"SHT_CUDA_CALLGRAPH"
	.align	4
	.sectionentsize	8
	.align		4
        /*0000*/ 	.word	0x00000000
	.align		4
        /*0004*/ 	.word	0xffffffff
	.align		4
        /*0008*/ 	.word	0x00000000
	.align		4
        /*000c*/ 	.word	0xfffffffe
	.align		4
        /*0010*/ 	.word	0x00000000
	.align		4
        /*0014*/ 	.word	0xfffffffd
	.align		4
        /*0018*/ 	.word	0x00000000
	.align		4
        /*001c*/ 	.word	0xfffffffc


//--------------------- .text._Z17matrixMulUnrolledPiS_S_i --------------------------
	.section	.text._Z17matrixMulUnrolledPiS_S_i,"ax",@progbits
	.align	128
        .global         _Z17matrixMulUnrolledPiS_S_i
        .type           _Z17matrixMulUnrolledPiS_S_i,@function
        .size           _Z17matrixMulUnrolledPiS_S_i,(.L_x_10 - _Z17matrixMulUnrolledPiS_S_i)
        .other          _Z17matrixMulUnrolledPiS_S_i,@"STO_CUDA_ENTRY STV_DEFAULT"
_Z17matrixMulUnrolledPiS_S_i:
.text._Z17matrixMulUnrolledPiS_S_i:
[----:B------:R-:W-:Y:S01]  /*0000*/  LDC R1, c[0x0][0x37c] ;  /* 0x0000df00ff017b82 */ /* 0x000fe20000000800 */
[----:B------:R-:W0:Y:S07]  /*0010*/  S2R R3, SR_TID.Y ;  /* 0x0000000000037919 */ /* 0x000e2e0000002200 */
[----:B------:R-:W0:Y:S01]  /*0020*/  S2UR UR4, SR_CTAID.Y ;  /* 0x00000000000479c3 */ /* 0x000e220000002600 */
[----:B------:R-:W1:Y:S07]  /*0030*/  S2R R5, SR_TID.X ;  /* 0x0000000000057919 */ /* 0x000e6e0000002100 */
[----:B------:R-:W0:Y:S08]  /*0040*/  LDC R6, c[0x0][0x364] ;  /* 0x0000d900ff067b82 */ /* 0x000e300000000800 */
[----:B------:R-:W1:Y:S08]  /*0050*/  S2UR UR5, SR_CTAID.X ;  /* 0x00000000000579c3 */ /* 0x000e700000002500 */
[----:B------:R-:W1:Y:S08]  /*0060*/  LDC R2, c[0x0][0x360] ;  /* 0x0000d800ff027b82 */ /* 0x000e700000000800 */
[----:B------:R-:W2:Y:S01]  /*0070*/  LDC R0, c[0x0][0x398] ;  /* 0x0000e600ff007b82 */ /* 0x000ea20000000800 */
[----:B0-----:R-:W-:-:S02]  /*0080*/  IMAD R6, R6, UR4, R3 ;  /* 0x0000000406067c24 */ /* 0x001fc4000f8e0203 */
[----:B-1----:R-:W-:-:S05]  /*0090*/  IMAD R3, R2, UR5, R5 ;  /* 0x0000000502037c24 */ /* 0x002fca000f8e0205 */
[----:B------:R-:W-:-:S04]  /*00a0*/  VIMNMX R5, PT, PT, R6, R3, !PT ;  /* 0x0000000306057248 */ /* 0x000fc80007fe0100 */
[----:B--2---:R-:W-:-:S13]  /*00b0*/  ISETP.GE.AND P0, PT, R5, R0, PT ;  /* 0x000000000500720c */ /* 0x004fda0003f06270 */
[----:B------:R-:W-:Y:S05]  /*00c0*/  @P0 EXIT ;  /* 0x000000000000094d */ /* 0x000fea0003800000 */
[----:B------:R-:W-:Y:S01]  /*00d0*/  IADD3 R2, PT, PT, R0, -0x1, RZ ;  /* 0xffffffff00027810 */ /* 0x000fe20007ffe0ff */
[----:B------:R-:W0:Y:S01]  /*00e0*/  LDCU.64 UR6, c[0x0][0x358] ;  /* 0x00006b00ff0677ac */ /* 0x000e220008000a00 */
[----:B------:R-:W-:Y:S02]  /*00f0*/  HFMA2 R24, -RZ, RZ, 0, 0 ;  /* 0x00000000ff187431 */ /* 0x000fe400000001ff */
[----:B------:R-:W-:Y:S01]  /*0100*/  IMAD R6, R6, R0, RZ ;  /* 0x0000000006067224 */ /* 0x000fe200078e02ff */
[C---:B------:R-:W-:Y:S01]  /*0110*/  ISETP.GE.U32.AND P1, PT, R2.reuse, 0xc, PT ;  /* 0x0000000c0200780c */ /* 0x040fe20003f26070 */
[----:B------:R-:W-:Y:S01]  /*0120*/  UMOV UR4, URZ ;  /* 0x000000ff00047c82 */ /* 0x000fe20008000000 */
[----:B------:R-:W-:-:S04]  /*0130*/  LEA.HI R5, R2, 0x1, RZ, 0x1e ;  /* 0x0000000102057811 */ /* 0x000fc800078ff0ff */
[----:B------:R-:W-:-:S07]  /*0140*/  LOP3.LUT P0, R4, R5, 0x3, RZ, 0xc0, !PT ;  /* 0x0000000305047812 */ /* 0x000fce000780c0ff */
[----:B------:R-:W-:Y:S06]  /*0150*/  @!P1 BRA `(.L_x_0) ;  /* 0x0000000400389947 */ /* 0x000fec0003800000 */
[----:B------:R-:W-:Y:S01]  /*0160*/  LOP3.LUT R8, R5, 0x7ffffffc, RZ, 0xc0, !PT ;  /* 0x7ffffffc05087812 */ /* 0x000fe200078ec0ff */
[----:B------:R-:W-:Y:S01]  /*0170*/  UMOV UR4, URZ ;  /* 0x000000ff00047c82 */ /* 0x000fe20008000000 */
[----:B------:R-:W-:Y:S02]  /*0180*/  MOV R5, R6 ;  /* 0x0000000600057202 */ /* 0x000fe40000000f00 */
[----:B------:R-:W-:Y:S02]  /*0190*/  MOV R7, R3 ;  /* 0x0000000300077202 */ /* 0x000fe40000000f00 */
[----:B------:R-:W-:-:S07]  /*01a0*/  IADD3 R8, PT, PT, -R8, RZ, RZ ;  /* 0x000000ff08087210 */ /* 0x000fce0007ffe1ff */
.L_x_1:
[----:B------:R-:W1:Y:S08]  /*01b0*/  LDC.64 R12, c[0x0][0x380] ;  /* 0x0000e000ff0c7b82 */ /* 0x000e700000000a00 */
[----:B------:R-:W2:Y:S01]  /*01c0*/  LDC.64 R22, c[0x0][0x388] ;  /* 0x0000e200ff167b82 */ /* 0x000ea20000000a00 */
[----:B-1----:R-:W-:-:S05]  /*01d0*/  IMAD.WIDE.U32 R12, R5, 0x4, R12 ;  /* 0x00000004050c7825 */ /* 0x002fca00078e000c */
[----:B0-----:R-:W3:Y:S01]  /*01e0*/  LDG.E R25, desc[UR6][R12.64] ;  /* 0x000000060c197981 */ /* 0x001ee2000c1e1900 */
[----:B--2---:R-:W-:-:S03]  /*01f0*/  IMAD.WIDE R22, R7, 0x4, R22 ;  /* 0x0000000407167825 */ /* 0x004fc600078e0216 */
[----:B------:R-:W2:Y:S04]  /*0200*/  LDG.E R15, desc[UR6][R12.64+0x4] ;  /* 0x000004060c0f7981 */ /* 0x000ea8000c1e1900 */
[----:B------:R0:W3:Y:S01]  /*0210*/  LDG.E R11, desc[UR6][R22.64] ;  /* 0x00000006160b7981 */ /* 0x0000e2000c1e1900 */
[----:B------:R-:W-:-:S03]  /*0220*/  IMAD.WIDE R20, R0, 0x4, R22 ;  /* 0x0000000400147825 */ /* 0x000fc600078e0216 */
[----:B------:R-:W4:Y:S04]  /*0230*/  LDG.E R19, desc[UR6][R12.64+0xc] ;  /* 0x00000c060c137981 */ /* 0x000f28000c1e1900 */
[----:B------:R-:W2:Y:S01]  /*0240*/  LDG.E R14, desc[UR6][R20.64] ;  /* 0x00000006140e7981 */ /* 0x000ea2000c1e1900 */
[----:B------:R-:W-:-:S03]  /*0250*/  IMAD.WIDE R16, R0, 0x4, R20 ;  /* 0x0000000400107825 */ /* 0x000fc600078e0214 */
[----:B------:R-:W5:Y:S01]  /*0260*/  LDG.E R9, desc[UR6][R12.64+0x14] ;  /* 0x000014060c097981 */ /* 0x000f62000c1e1900 */
[----:B------:R-:W-:-:S03]  /*0270*/  IMAD.WIDE R26, R0, 0x4, R16 ;  /* 0x00000004001a7825 */ /* 0x000fc600078e0210 */
[----:B------:R-:W4:Y:S04]  /*0280*/  LDG.E R17, desc[UR6][R16.64] ;  /* 0x0000000610117981 */ /* 0x000f28000c1e1900 */
[----:B------:R-:W5:Y:S04]  /*0290*/  LDG.E R18, desc[UR6][R26.64] ;  /* 0x000000061a127981 */ /* 0x000f68000c1e1900 */
[----:B------:R-:W5:Y:S04]  /*02a0*/  LDG.E R21, desc[UR6][R12.64+0x10] ;  /* 0x000010060c157981 */ /* 0x000f68000c1e1900 */
[----:B------:R-:W4:Y:S01]  /*02b0*/  LDG.E R16, desc[UR6][R12.64+0x8] ;  /* 0x000008060c107981 */ /* 0x000f22000c1e1900 */
[----:B------:R-:W-:-:S03]  /*02c0*/  IMAD.WIDE R28, R0, 0x4, R26 ;  /* 0x00000004001c7825 */ /* 0x000fc600078e021a */
[----:B------:R-:W5:Y:S01]  /*02d0*/  LDG.E R26, desc[UR6][R12.64+0x18] ;  /* 0x000018060c1a7981 */ /* 0x000f62000c1e1900 */
[----:B0-----:R-:W-:-:S03]  /*02e0*/  IMAD.WIDE R22, R0, 0x4, R28 ;  /* 0x0000000400167825 */ /* 0x001fc600078e021c */
[----:B------:R-:W5:Y:S04]  /*02f0*/  LDG.E R10, desc[UR6][R28.64] ;  /* 0x000000061c0a7981 */ /* 0x000f68000c1e1900 */
[----:B------:R0:W5:Y:S02]  /*0300*/  LDG.E R20, desc[UR6][R22.64] ;  /* 0x0000000616147981 */ /* 0x000164000c1e1900 */
[----:B0-----:R-:W-:-:S04]  /*0310*/  IMAD.WIDE R22, R0, 0x4, R22 ;  /* 0x0000000400167825 */ /* 0x001fc800078e0216 */
[----:B---3--:R-:W-:Y:S02]  /*0320*/  IMAD R27, R25, R11, R24 ;  /* 0x0000000b191b7224 */ /* 0x008fe400078e0218 */
[----:B------:R0:W3:Y:S01]  /*0330*/  LDG.E R11, desc[UR6][R22.64] ;  /* 0x00000006160b7981 */ /* 0x0000e2000c1e1900 */
[----:B------:R-:W-:-:S04]  /*0340*/  IMAD.WIDE R24, R0, 0x4, R22 ;  /* 0x0000000400187825 */ /* 0x000fc800078e0216 */
[----:B--2---:R-:W-:Y:S01]  /*0350*/  IMAD R29, R15, R14, R27 ;  /* 0x0000000e0f1d7224 */ /* 0x004fe200078e021b */
[----:B------:R-:W2:Y:S04]  /*0360*/  LDG.E R28, desc[UR6][R24.64] ;  /* 0x00000006181c7981 */ /* 0x000ea8000c1e1900 */
[----:B------:R-:W2:Y:S01]  /*0370*/  LDG.E R27, desc[UR6][R12.64+0x1c] ;  /* 0x00001c060c1b7981 */ /* 0x000ea2000c1e1900 */
[----:B------:R-:W-:-:S04]  /*0380*/  IMAD.WIDE R14, R0, 0x4, R24 ;  /* 0x00000004000e7825 */ /* 0x000fc800078e0218 */
[----:B----4-:R-:W-:Y:S02]  /*0390*/  IMAD R29, R16, R17, R29 ;  /* 0x00000011101d7224 */ /* 0x010fe400078e021d */
[C---:B------:R-:W-:Y:S02]  /*03a0*/  IMAD.WIDE R16, R0.reuse, 0x4, R14 ;  /* 0x0000000400107825 */ /* 0x040fe400078e020e */
[----:B------:R-:W4:Y:S02]  /*03b0*/  LDG.E R14, desc[UR6][R14.64] ;  /* 0x000000060e0e7981 */ /* 0x000f24000c1e1900 */
[----:B-----5:R-:W-:Y:S02]  /*03c0*/  IMAD R29, R19, R18, R29 ;  /* 0x00000012131d7224 */ /* 0x020fe400078e021d */
[----:B------:R-:W-:Y:S02]  /*03d0*/  IMAD.WIDE R18, R0, 0x4, R16 ;  /* 0x0000000400127825 */ /* 0x000fe400078e0210 */
[----:B------:R3:W5:Y:S02]  /*03e0*/  LDG.E R16, desc[UR6][R16.64] ;  /* 0x0000000610107981 */ /* 0x000764000c1e1900 */
[----:B------:R-:W-:-:S02]  /*03f0*/  IMAD R10, R21, R10, R29 ;  /* 0x0000000a150a7224 */ /* 0x000fc400078e021d */
[C---:B0-----:R-:W-:Y:S01]  /*0400*/  IMAD.WIDE R22, R0.reuse, 0x4, R18 ;  /* 0x0000000400167825 */ /* 0x041fe200078e0212 */
[----:B------:R-:W4:Y:S03]  /*0410*/  LDG.E R29, desc[UR6][R12.64+0x20] ;  /* 0x000020060c1d7981 */ /* 0x000f26000c1e1900 */
[----:B------:R-:W-:Y:S01]  /*0420*/  IMAD R10, R9, R20, R10 ;  /* 0x00000014090a7224 */ /* 0x000fe200078e020a */
[----:B------:R0:W5:Y:S01]  /*0430*/  LDG.E R24, desc[UR6][R18.64] ;  /* 0x0000000612187981 */ /* 0x000162000c1e1900 */
[----:B------:R-:W-:-:S03]  /*0440*/  IMAD.WIDE R20, R0, 0x4, R22 ;  /* 0x0000000400147825 */ /* 0x000fc600078e0216 */
[----:B------:R-:W5:Y:S04]  /*0450*/  LDG.E R9, desc[UR6][R12.64+0x24] ;  /* 0x000024060c097981 */ /* 0x000f68000c1e1900 */
[----:B------:R-:W5:Y:S04]  /*0460*/  LDG.E R15, desc[UR6][R12.64+0x28] ;  /* 0x000028060c0f7981 */ /* 0x000f68000c1e1900 */
[----:B------:R1:W5:Y:S01]  /*0470*/  LDG.E R25, desc[UR6][R22.64] ;  /* 0x0000000616197981 */ /* 0x000362000c1e1900 */
[----:B---3--:R-:W-:Y:S02]  /*0480*/  IMAD R17, R26, R11, R10 ;  /* 0x0000000b1a117224 */ /* 0x008fe400078e020a */
[C---:B------:R-:W-:Y:S01]  /*0490*/  IMAD.WIDE R10, R0.reuse, 0x4, R20 ;  /* 0x00000004000a7825 */ /* 0x040fe200078e0214 */
[----:B------:R-:W3:Y:S04]  /*04a0*/  LDG.E R26, desc[UR6][R12.64+0x2c] ;  /* 0x00002c060c1a7981 */ /* 0x000ee8000c1e1900 */
[----:B------:R-:W3:Y:S01]  /*04b0*/  LDG.E R20, desc[UR6][R20.64] ;  /* 0x0000000614147981 */ /* 0x000ee2000c1e1900 */
[----:B0-----:R-:W-:-:S03]  /*04c0*/  IMAD.WIDE R18, R0, 0x4, R10 ;  /* 0x0000000400127825 */ /* 0x001fc600078e020a */
[----:B------:R-:W3:Y:S01]  /*04d0*/  LDG.E R11, desc[UR6][R10.64] ;  /* 0x000000060a0b7981 */ /* 0x000ee2000c1e1900 */
[----:B--2---:R-:W-:-:S03]  /*04e0*/  IMAD R27, R27, R28, R17 ;  /* 0x0000001c1b1b7224 */ /* 0x004fc600078e0211 */
[----:B------:R-:W2:Y:S01]  /*04f0*/  LDG.E R17, desc[UR6][R12.64+0x30] ;  /* 0x000030060c117981 */ /* 0x000ea2000c1e1900 */
[----:B-1----:R-:W-:-:S03]  /*0500*/  IMAD.WIDE R22, R0, 0x4, R18 ;  /* 0x0000000400167825 */ /* 0x002fc600078e0212 */
[----:B------:R-:W2:Y:S04]  /*0510*/  LDG.E R28, desc[UR6][R18.64] ;  /* 0x00000006121c7981 */ /* 0x000ea8000c1e1900 */
[----:B------:R-:W2:Y:S04]  /*0520*/  LDG.E R10, desc[UR6][R12.64+0x34] ;  /* 0x000034060c0a7981 */ /* 0x000ea8000c1e1900 */
[----:B------:R-:W2:Y:S04]  /*0530*/  LDG.E R23, desc[UR6][R22.64] ;  /* 0x0000000616177981 */ /* 0x000ea8000c1e1900 */
[----:B------:R-:W2:Y:S04]  /*0540*/  LDG.E R19, desc[UR6][R12.64+0x38] ;  /* 0x000038060c137981 */ /* 0x000ea8000c1e1900 */
[----:B------:R-:W2:Y:S01]  /*0550*/  LDG.E R18, desc[UR6][R12.64+0x3c] ;  /* 0x00003c060c127981 */ /* 0x000ea2000c1e1900 */
[----:B----4-:R-:W-:Y:S01]  /*0560*/  IMAD R14, R29, R14, R27 ;  /* 0x0000000e1d0e7224 */ /* 0x010fe200078e021b */
[----:B------:R-:W-:-:S03]  /*0570*/  IADD3 R8, PT, PT, R8, 0x4, RZ ;  /* 0x0000000408087810 */ /* 0x000fc60007ffe0ff */
[----:B-----5:R-:W-:-:S04]  /*0580*/  IMAD R9, R9, R16, R14 ;  /* 0x0000001009097224 */ /* 0x020fc800078e020e */
[----:B------:R-:W-:Y:S01]  /*0590*/  IMAD R9, R15, R24, R9 ;  /* 0x000000180f097224 */ /* 0x000fe200078e0209 */
[----:B------:R-:W-:Y:S01]  /*05a0*/  ISETP.NE.AND P1, PT, R8, RZ, PT ;  /* 0x000000ff0800720c */ /* 0x000fe20003f25270 */
[----:B------:R-:W-:Y:S01]  /*05b0*/  UIADD3 UR4, UPT, UPT, UR4, 0x10, URZ ;  /* 0x0000001004047890 */ /* 0x000fe2000fffe0ff */
[----:B------:R-:W-:Y:S02]  /*05c0*/  IADD3 R5, PT, PT, R5, 0x10, RZ ;  /* 0x0000001005057810 */ /* 0x000fe40007ffe0ff */
[----:B------:R-:W-:Y:S01]  /*05d0*/  LEA R7, R0, R7, 0x4 ;  /* 0x0000000700077211 */ /* 0x000fe200078e20ff */
[----:B---3--:R-:W-:-:S04]  /*05e0*/  IMAD R9, R26, R25, R9 ;  /* 0x000000191a097224 */ /* 0x008fc800078e0209 */
[----:B--2---:R-:W-:-:S04]  /*05f0*/  IMAD R9, R17, R20, R9 ;  /* 0x0000001411097224 */ /* 0x004fc800078e0209 */
[----:B------:R-:W-:-:S04]  /*0600*/  IMAD R9, R10, R11, R9 ;  /* 0x0000000b0a097224 */ /* 0x000fc800078e0209 */
[----:B------:R-:W-:-:S04]  /*0610*/  IMAD R9, R19, R28, R9 ;  /* 0x0000001c13097224 */ /* 0x000fc800078e0209 */
[----:B------:R-:W-:Y:S01]  /*0620*/  IMAD R24, R18, R23, R9 ;  /* 0x0000001712187224 */ /* 0x000fe200078e0209 */
[----:B------:R-:W-:Y:S06]  /*0630*/  @P1 BRA `(.L_x_1) ;  /* 0xfffffff800dc1947 */ /* 0x000fec000383ffff */
.L_x_0:
[----:B------:R-:W-:Y:S05]  /*0640*/  @!P0 BRA `(.L_x_2) ;  /* 0x0000000400108947 */ /* 0x000fea0003800000 */
[----:B------:R-:W-:Y:S02]  /*0650*/  ISETP.NE.AND P1, PT, R4, 0x1, PT ;  /* 0x000000010400780c */ /* 0x000fe40003f25270 */
[----:B------:R-:W-:-:S11]  /*0660*/  LOP3.LUT P0, RZ, R2, 0x4, RZ, 0xc0, !PT ;  /* 0x0000000402ff7812 */ /* 0x000fd6000780c0ff */
[----:B------:R-:W-:Y:S05]  /*0670*/  @!P1 BRA `(.L_x_3) ;  /* 0x0000000000ac9947 */ /* 0x000fea0003800000 */
[----:B------:R-:W1:Y:S01]  /*0680*/  LDC.64 R12, c[0x0][0x388] ;  /* 0x0000e200ff0c7b82 */ /* 0x000e620000000a00 */
[----:B------:R-:W-:Y:S01]  /*0690*/  IMAD R5, R0, UR4, R3 ;  /* 0x0000000400057c24 */ /* 0x000fe2000f8e0203 */
[----:B------:R-:W2:Y:S06]  /*06a0*/  LDCU.64 UR8, c[0x0][0x380] ;  /* 0x00007000ff0877ac */ /* 0x000eac0008000a00 */
[----:B------:R-:W3:Y:S01]  /*06b0*/  LDC.64 R14, c[0x0][0x380] ;  /* 0x0000e000ff0e7b82 */ /* 0x000ee20000000a00 */
[----:B-1----:R-:W-:Y:S01]  /*06c0*/  IMAD.WIDE R12, R5, 0x4, R12 ;  /* 0x00000004050c7825 */ /* 0x002fe200078e020c */
[----:B------:R-:W-:-:S04]  /*06d0*/  IADD3 R5, PT, PT, R6, UR4, RZ ;  /* 0x0000000406057c10 */ /* 0x000fc8000fffe0ff */
[----:B0-----:R0:W4:Y:S01]  /*06e0*/  LDG.E R7, desc[UR6][R12.64] ;  /* 0x000000060c077981 */ /* 0x001122000c1e1900 */
[----:B------:R-:W-:-:S04]  /*06f0*/  IMAD.WIDE R16, R0, 0x4, R12 ;  /* 0x0000000400107825 */ /* 0x000fc800078e020c */
[----:B---3--:R-:W-:Y:S01]  /*0700*/  IMAD.WIDE.U32 R14, R5, 0x4, R14 ;  /* 0x00000004050e7825 */ /* 0x008fe200078e000e */
[----:B------:R1:W3:Y:S03]  /*0710*/  LDG.E R20, desc[UR6][R16.64] ;  /* 0x0000000610147981 */ /* 0x0002e6000c1e1900 */
[----:B------:R-:W-:Y:S01]  /*0720*/  IMAD.WIDE R18, R0, 0x4, R16 ;  /* 0x0000000400127825 */ /* 0x000fe200078e0210 */
[----:B------:R-:W4:Y:S01]  /*0730*/  LDG.E R2, desc[UR6][R14.64] ;  /* 0x000000060e027981 */ /* 0x000f22000c1e1900 */
[----:B------:R-:W-:-:S03]  /*0740*/  IADD3 R5, P1, PT, R6, UR4, RZ ;  /* 0x0000000406057c10 */ /* 0x000fc6000ff3e0ff */
[----:B------:R-:W3:Y:S01]  /*0750*/  LDG.E R21, desc[UR6][R14.64+0x4] ;  /* 0x000004060e157981 */ /* 0x000ee2000c1e1900 */
[C---:B------:R-:W-:Y:S01]  /*0760*/  IMAD.WIDE R8, R0.reuse, 0x4, R18 ;  /* 0x0000000400087825 */ /* 0x040fe200078e0212 */
[----:B------:R-:W-:Y:S02]  /*0770*/  IADD3.X R26, PT, PT, RZ, RZ, RZ, P1, !PT ;  /* 0x000000ffff1a7210 */ /* 0x000fe40000ffe4ff */
[----:B--2---:R-:W-:Y:S01]  /*0780*/  LEA R4, P1, R5, UR8, 0x2 ;  /* 0x0000000805047c11 */ /* 0x004fe2000f8210ff */
[----:B------:R2:W5:Y:S01]  /*0790*/  LDG.E R23, desc[UR6][R18.64] ;  /* 0x0000000612177981 */ /* 0x000562000c1e1900 */
[----:B------:R-:W-:-:S03]  /*07a0*/  IMAD.WIDE R10, R0, 0x4, R8 ;  /* 0x00000004000a7825 */ /* 0x000fc600078e0208 */
[----:B------:R-:W5:Y:S01]  /*07b0*/  LDG.E R22, desc[UR6][R14.64+0x8] ;  /* 0x000008060e167981 */ /* 0x000f62000c1e1900 */
[----:B------:R-:W-:Y:S01]  /*07c0*/  LEA.HI.X R5, R5, UR9, R26, 0x2, P1 ;  /* 0x0000000905057c11 */ /* 0x000fe200088f141a */
[C---:B0-----:R-:W-:Y:S02]  /*07d0*/  IMAD.WIDE R12, R0.reuse, 0x4, R10 ;  /* 0x00000004000c7825 */ /* 0x041fe400078e020a */
[----:B------:R-:W5:Y:S04]  /*07e0*/  LDG.E R25, desc[UR6][R14.64+0xc] ;  /* 0x00000c060e197981 */ /* 0x000f68000c1e1900 */
[----:B------:R-:W5:Y:S01]  /*07f0*/  LDG.E R8, desc[UR6][R8.64] ;  /* 0x0000000608087981 */ /* 0x000f62000c1e1900 */
[----:B-1----:R-:W-:-:S03]  /*0800*/  IMAD.WIDE R16, R0, 0x4, R12 ;  /* 0x0000000400107825 */ /* 0x002fc600078e020c */
[----:B------:R-:W5:Y:S04]  /*0810*/  LDG.E R11, desc[UR6][R10.64] ;  /* 0x000000060a0b7981 */ /* 0x000f68000c1e1900 */
[----:B------:R-:W5:Y:S01]  /*0820*/  LDG.E R26, desc[UR6][R4.64+0x10] ;  /* 0x00001006041a7981 */ /* 0x000f62000c1e1900 */
[----:B--2---:R-:W-:-:S03]  /*0830*/  IMAD.WIDE R18, R0, 0x4, R16 ;  /* 0x0000000400127825 */ /* 0x004fc600078e0210 */
[----:B------:R-:W2:Y:S04]  /*0840*/  LDG.E R13, desc[UR6][R12.64] ;  /* 0x000000060c0d7981 */ /* 0x000ea8000c1e1900 */
[----:B------:R-:W2:Y:S04]  /*0850*/  LDG.E R28, desc[UR6][R4.64+0x14] ;  /* 0x00001406041c7981 */ /* 0x000ea8000c1e1900 */
[----:B------:R-:W2:Y:S04]  /*0860*/  LDG.E R27, desc[UR6][R16.64] ;  /* 0x00000006101b7981 */ /* 0x000ea8000c1e1900 */
[----:B------:R-:W2:Y:S04]  /*0870*/  LDG.E R29, desc[UR6][R4.64+0x18] ;  /* 0x00001806041d7981 */ /* 0x000ea8000c1e1900 */
[----:B------:R-:W2:Y:S04]  /*0880*/  LDG.E R14, desc[UR6][R4.64+0x1c] ;  /* 0x00001c06040e7981 */ /* 0x000ea8000c1e1900 */
[----:B------:R-:W2:Y:S01]  /*0890*/  LDG.E R19, desc[UR6][R18.64] ;  /* 0x0000000612137981 */ /* 0x000ea2000c1e1900 */
[----:B------:R-:W-:Y:S01]  /*08a0*/  UIADD3 UR4, UPT, UPT, UR4, 0x8, URZ ;  /* 0x0000000804047890 */ /* 0x000fe2000fffe0ff */
[----:B----4-:R-:W-:-:S04]  /*08b0*/  IMAD R2, R2, R7, R24 ;  /* 0x0000000702027224 */ /* 0x010fc800078e0218 */
[----:B---3--:R-:W-:-:S04]  /*08c0*/  IMAD R2, R21, R20, R2 ;  /* 0x0000001415027224 */ /* 0x008fc800078e0202 */
[----:B-----5:R-:W-:-:S04]  /*08d0*/  IMAD R2, R22, R23, R2 ;  /* 0x0000001716027224 */ /* 0x020fc800078e0202 */
[----:B------:R-:W-:-:S04]  /*08e0*/  IMAD R2, R25, R8, R2 ;  /* 0x0000000819027224 */ /* 0x000fc800078e0202 */
[----:B------:R-:W-:-:S04]  /*08f0*/  IMAD R2, R26, R11, R2 ;  /* 0x0000000b1a027224 */ /* 0x000fc800078e0202 */
[----:B--2---:R-:W-:-:S04]  /*0900*/  IMAD R2, R28, R13, R2 ;  /* 0x0000000d1c027224 */ /* 0x004fc800078e0202 */
[----:B------:R-:W-:-:S04]  /*0910*/  IMAD R2, R29, R27, R2 ;  /* 0x0000001b1d027224 */ /* 0x000fc800078e0202 */
[----:B------:R-:W-:-:S07]  /*0920*/  IMAD R24, R14, R19, R2 ;  /* 0x000000130e187224 */ /* 0x000fce00078e0202 */
.L_x_3:
[----:B------:R-:W-:Y:S05]  /*0930*/  @P0 BRA `(.L_x_2) ;  /* 0x0000000000540947 */ /* 0x000fea0003800000 */
[----:B------:R-:W1:Y:S01]  /*0940*/  LDC.64 R8, c[0x0][0x388] ;  /* 0x0000e200ff087b82 */ /* 0x000e620000000a00 */
[----:B------:R-:W-:Y:S01]  /*0950*/  IMAD R11, R0, UR4, R3 ;  /* 0x00000004000b7c24 */ /* 0x000fe2000f8e0203 */
[----:B------:R-:W-:-:S06]  /*0960*/  IADD3 R7, PT, PT, R6, UR4, RZ ;  /* 0x0000000406077c10 */ /* 0x000fcc000fffe0ff */
[----:B------:R-:W2:Y:S01]  /*0970*/  LDC.64 R4, c[0x0][0x380] ;  /* 0x0000e000ff047b82 */ /* 0x000ea20000000a00 */
[----:B-1----:R-:W-:-:S04]  /*0980*/  IMAD.WIDE R8, R11, 0x4, R8 ;  /* 0x000000040b087825 */ /* 0x002fc800078e0208 */
[----:B------:R-:W-:Y:S02]  /*0990*/  IMAD.WIDE R10, R0, 0x4, R8 ;  /* 0x00000004000a7825 */ /* 0x000fe400078e0208 */
[----:B0-----:R-:W3:Y:S02]  /*09a0*/  LDG.E R8, desc[UR6][R8.64] ;  /* 0x0000000608087981 */ /* 0x001ee4000c1e1900 */
[----:B--2---:R-:W-:-:S04]  /*09b0*/  IMAD.WIDE.U32 R4, R7, 0x4, R4 ;  /* 0x0000000407047825 */ /* 0x004fc800078e0004 */
[C---:B------:R-:W-:Y:S01]  /*09c0*/  IMAD.WIDE R12, R0.reuse, 0x4, R10 ;  /* 0x00000004000c7825 */ /* 0x040fe200078e020a */
[----:B------:R-:W3:Y:S04]  /*09d0*/  LDG.E R7, desc[UR6][R4.64] ;  /* 0x0000000604077981 */ /* 0x000ee8000c1e1900 */
[----:B------:R-:W2:Y:S01]  /*09e0*/  LDG.E R11, desc[UR6][R10.64] ;  /* 0x000000060a0b7981 */ /* 0x000ea2000c1e1900 */
[----:B------:R-:W-:-:S03]  /*09f0*/  IMAD.WIDE R14, R0, 0x4, R12 ;  /* 0x00000004000e7825 */ /* 0x000fc600078e020c */
[----:B------:R-:W2:Y:S04]  /*0a00*/  LDG.E R2, desc[UR6][R4.64+0x4] ;  /* 0x0000040604027981 */ /* 0x000ea8000c1e1900 */
[----:B------:R-:W4:Y:S04]  /*0a10*/  LDG.E R17, desc[UR6][R12.64] ;  /* 0x000000060c117981 */ /* 0x000f28000c1e1900 */
[----:B------:R-:W4:Y:S04]  /*0a20*/  LDG.E R0, desc[UR6][R4.64+0x8] ;  /* 0x0000080604007981 */ /* 0x000f28000c1e1900 */
[----:B------:R-:W5:Y:S04]  /*0a30*/  LDG.E R16, desc[UR6][R4.64+0xc] ;  /* 0x00000c0604107981 */ /* 0x000f68000c1e1900 */
[----:B------:R-:W5:Y:S01]  /*0a40*/  LDG.E R15, desc[UR6][R14.64] ;  /* 0x000000060e0f7981 */ /* 0x000f62000c1e1900 */
[----:B---3--:R-:W-:-:S04]  /*0a50*/  IMAD R7, R7, R8, R24 ;  /* 0x0000000807077224 */ /* 0x008fc800078e0218 */
[----:B--2---:R-:W-:-:S04]  /*0a60*/  IMAD R2, R2, R11, R7 ;  /* 0x0000000b02027224 */ /* 0x004fc800078e0207 */
[----:B----4-:R-:W-:-:S04]  /*0a70*/  IMAD R0, R0, R17, R2 ;  /* 0x0000001100007224 */ /* 0x010fc800078e0202 */
[----:B-----5:R-:W-:-:S07]  /*0a80*/  IMAD R24, R16, R15, R0 ;  /* 0x0000000f10187224 */ /* 0x020fce00078e0200 */
.L_x_2:
[----:B------:R-:W1:Y:S01]  /*0a90*/  LDC.64 R4, c[0x0][0x390] ;  /* 0x0000e400ff047b82 */ /* 0x000e620000000a00 */
[----:B------:R-:W-:-:S05]  /*0aa0*/  IADD3 R3, PT, PT, R3, R6, RZ ;  /* 0x0000000603037210 */ /* 0x000fca0007ffe0ff */
[----:B-1----:R-:W-:-:S05]  /*0ab0*/  IMAD.WIDE R2, R3, 0x4, R4 ;  /* 0x0000000403027825 */ /* 0x002fca00078e0204 */
[----:B0-----:R-:W-:Y:S01]  /*0ac0*/  STG.E desc[UR6][R2.64], R24 ;  /* 0x0000001802007986 */ /* 0x001fe2000c101906 */
[----:B------:R-:W-:Y:S05]  /*0ad0*/  EXIT ;  /* 0x000000000000794d */ /* 0x000fea0003800000 */
.L_x_4:
[----:B------:R-:W-:-:S00]  /*0ae0*/  BRA `(.L_x_4) ;  /* 0xfffffffc00fc7947 */ /* 0x000fc0000383ffff */
[----:B------:R-:W-:-:S00]  /*0af0*/  NOP ;  /* 0x0000000000007918 */ /* 0x000fc00000000000 */
        /* <DEDUP_REMOVED lines=8> */
.L_x_10:


//--------------------- .text._Z9matrixMulPiS_S_i --------------------------
	.section	.text._Z9matrixMulPiS_S_i,"ax",@progbits
	.align	128
        .global         _Z9matrixMulPiS_S_i
        .type           _Z9matrixMulPiS_S_i,@function
        .size           _Z9matrixMulPiS_S_i,(.L_x_11 - _Z9matrixMulPiS_S_i)
        .other          _Z9matrixMulPiS_S_i,@"STO_CUDA_ENTRY STV_DEFAULT"
_Z9matrixMulPiS_S_i:
.text._Z9matrixMulPiS_S_i:
[----:B------:R-:W-:Y:S01]  /*0000*/  LDC R1, c[0x0][0x37c] ;  /* 0x0000df00ff017b82 */ /* 0x000fe20000000800 */
[----:B------:R-:W0:Y:S07]  /*0010*/  S2R R0, SR_TID.Y ;  /* 0x0000000000007919 */ /* 0x000e2e0000002200 */
[----:B------:R-:W0:Y:S01]  /*0020*/  S2UR UR4, SR_CTAID.Y ;  /* 0x00000000000479c3 */ /* 0x000e220000002600 */
[----:B------:R-:W1:Y:S01]  /*0030*/  LDCU UR20, c[0x0][0x398] ;  /* 0x00007300ff1477ac */ /* 0x000e620008000800 */
[----:B------:R-:W2:Y:S06]  /*0040*/  S2R R3, SR_TID.X ;  /* 0x0000000000037919 */ /* 0x000eac0000002100 */
[----:B------:R-:W0:Y:S08]  /*0050*/  LDC R13, c[0x0][0x364] ;  /* 0x0000d900ff0d7b82 */ /* 0x000e300000000800 */
[----:B------:R-:W2:Y:S08]  /*0060*/  S2UR UR5, SR_CTAID.X ;  /* 0x00000000000579c3 */ /* 0x000eb00000002500 */
[----:B------:R-:W2:Y:S01]  /*0070*/  LDC R2, c[0x0][0x360] ;  /* 0x0000d800ff027b82 */ /* 0x000ea20000000800 */
[----:B0-----:R-:W-:-:S02]  /*0080*/  IMAD R13, R13, UR4, R0 ;  /* 0x000000040d0d7c24 */ /* 0x001fc4000f8e0200 */
[----:B--2---:R-:W-:-:S05]  /*0090*/  IMAD R0, R2, UR5, R3 ;  /* 0x0000000502007c24 */ /* 0x004fca000f8e0203 */
[----:B------:R-:W-:-:S04]  /*00a0*/  VIMNMX R2, PT, PT, R13, R0, !PT ;  /* 0x000000000d027248 */ /* 0x000fc80007fe0100 */
[----:B-1----:R-:W-:-:S13]  /*00b0*/  ISETP.GE.AND P0, PT, R2, UR20, PT ;  /* 0x0000001402007c0c */ /* 0x002fda000bf06270 */
[----:B------:R-:W-:Y:S05]  /*00c0*/  @P0 EXIT ;  /* 0x000000000000094d */ /* 0x000fea0003800000 */
[----:B------:R-:W-:Y:S01]  /*00d0*/  UISETP.GE.U32.AND UP0, UPT, UR20, 0x8, UPT ;  /* 0x000000081400788c */ /* 0x000fe2000bf06070 */
[----:B------:R-:W-:Y:S02]  /*00e0*/  HFMA2 R12, -RZ, RZ, 0, 0 ;  /* 0x00000000ff0c7431 */ /* 0x000fe400000001ff */
[----:B------:R-:W-:Y:S01]  /*00f0*/  IMAD R13, R13, UR20, RZ ;  /* 0x000000140d0d7c24 */ /* 0x000fe2000f8e02ff */
[----:B------:R-:W-:Y:S01]  /*0100*/  UMOV UR4, URZ ;  /* 0x000000ff00047c82 */ /* 0x000fe20008000000 */
[----:B------:R-:W0:Y:S04]  /*0110*/  LDCU.64 UR18, c[0x0][0x358] ;  /* 0x00006b00ff1277ac */ /* 0x000e280008000a00 */
[----:B------:R-:W-:Y:S05]  /*0120*/  BRA.U !UP0, `(.L_x_5) ;  /* 0x0000000508047547 */ /* 0x000fea000b800000 */
[----:B------:R-:W1:Y:S01]  /*0130*/  LDCU.128 UR24, c[0x0][0x380] ;  /* 0x00007000ff1877ac */ /* 0x000e620008000c00 */
[----:B------:R-:W-:Y:S02]  /*0140*/  MOV R12, RZ ;  /* 0x000000ff000c7202 */ /* 0x000fe40000000f00 */
[----:B------:R-:W-:Y:S01]  /*0150*/  MOV R14, R0 ;  /* 0x00000000000e7202 */ /* 0x000fe20000000f00 */
[----:B------:R-:W-:-:S04]  /*0160*/  ULOP3.LUT UR4, UR20, 0x7ffffff8, URZ, 0xc0, !UPT ;  /* 0x7ffffff814047892 */ /* 0x000fc8000f8ec0ff */
[----:B------:R-:W-:Y:S01]  /*0170*/  UIADD3 UR5, UPT, UPT, -UR4, URZ, URZ ;  /* 0x000000ff04057290 */ /* 0x000fe2000fffe1ff */
[----:B-1----:R-:W-:Y:S01]  /*0180*/  MOV R2, UR24 ;  /* 0x0000001800027c02 */ /* 0x002fe20008000f00 */
[----:B------:R-:W-:Y:S01]  /*0190*/  UIMAD.WIDE UR6, UR20, 0x8, UR26 ;  /* 0x00000008140678a5 */ /* 0x000fe2000f8e021a */
[----:B------:R-:W-:Y:S01]  /*01a0*/  MOV R3, UR25 ;  /* 0x0000001900037c02 */ /* 0x000fe20008000f00 */
[----:B------:R-:W-:Y:S02]  /*01b0*/  UIMAD.WIDE UR8, UR20, 0xc, UR26 ;  /* 0x0000000c140878a5 */ /* 0x000fe4000f8e021a */
[----:B------:R-:W-:Y:S01]  /*01c0*/  UIMAD.WIDE UR10, UR20, 0x10, UR26 ;  /* 0x00000010140a78a5 */ /* 0x000fe2000f8e021a */
[----:B------:R-:W-:Y:S01]  /*01d0*/  IMAD.WIDE.U32 R2, R13, 0x4, R2 ;  /* 0x000000040d027825 */ /* 0x000fe200078e0002 */
[----:B------:R-:W-:Y:S02]  /*01e0*/  UIMAD.WIDE UR12, UR20, 0x14, UR26 ;  /* 0x00000014140c78a5 */ /* 0x000fe4000f8e021a */
[----:B------:R-:W-:Y:S01]  /*01f0*/  UIMAD.WIDE UR14, UR20, 0x18, UR26 ;  /* 0x00000018140e78a5 */ /* 0x000fe2000f8e021a */
[----:B------:R-:W-:Y:S01]  /*0200*/  IADD3 R2, P0, PT, R2, 0x10, RZ ;  /* 0x0000001002027810 */ /* 0x000fe20007f1e0ff */
[----:B------:R-:W-:-:S03]  /*0210*/  UIMAD.WIDE UR16, UR20, 0x1c, UR26 ;  /* 0x0000001c141078a5 */ /* 0x000fc6000f8e021a */
[----:B------:R-:W-:-:S09]  /*0220*/  IADD3.X R3, PT, PT, RZ, R3, RZ, P0, !PT ;  /* 0x00000003ff037210 */ /* 0x000fd200007fe4ff */
.L_x_6:
[----:B------:R-:W-:Y:S01]  /*0230*/  UIMAD.WIDE UR22, UR20, 0x4, UR26 ;  /* 0x00000004141678a5 */ /* 0x000fe2000f8e021a */
[----:B------:R-:W-:Y:S02]  /*0240*/  IMAD.MOV.U32 R23, RZ, RZ, 0x4 ;  /* 0x00000004ff177424 */ /* 0x000fe400078e00ff */
[----:B------:R-:W-:Y:S01]  /*0250*/  HFMA2 R11, -RZ, RZ, 0, 2.384185791015625e-07 ;  /* 0x00000004ff0b7431 */ /* 0x000fe200000001ff */
[----:B------:R-:W-:Y:S01]  /*0260*/  MOV R25, 0x4 ;  /* 0x0000000400197802 */ /* 0x000fe20000000f00 */
[----:B0-----:R-:W2:Y:S01]  /*0270*/  LDG.E R21, desc[UR18][R2.64+-0x10] ;  /* 0xfffff01202157981 */ /* 0x001ea2000c1e1900 */
[C---:B------:R-:W-:Y:S01]  /*0280*/  IMAD.WIDE R22, R14.reuse, R23, UR26 ;  /* 0x0000001a0e167e25 */ /* 0x040fe2000f8e0217 */
[----:B------:R-:W-:Y:S02]  /*0290*/  MOV R8, UR22 ;  /* 0x0000001600087c02 */ /* 0x000fe40008000f00 */
[----:B------:R-:W-:Y:S01]  /*02a0*/  MOV R9, UR23 ;  /* 0x0000001700097c02 */ /* 0x000fe20008000f00 */
[----:B------:R-:W3:Y:S02]  /*02b0*/  LDG.E R19, desc[UR18][R2.64+-0xc] ;  /* 0xfffff41202137981 */ /* 0x000ee4000c1e1900 */
[----:B------:R-:W-:-:S02]  /*02c0*/  IMAD.WIDE R8, R14, 0x4, R8 ;  /* 0x000000040e087825 */ /* 0x000fc400078e0208 */
[----:B------:R-:W2:Y:S01]  /*02d0*/  LDG.E R22, desc[UR18][R22.64] ;  /* 0x0000001216167981 */ /* 0x000ea2000c1e1900 */
[----:B------:R-:W-:Y:S01]  /*02e0*/  MOV R5, 0x4 ;  /* 0x0000000400057802 */ /* 0x000fe20000000f00 */
[C---:B------:R-:W-:Y:S02]  /*02f0*/  IMAD.WIDE R24, R14.reuse, R25, UR6 ;  /* 0x000000060e187e25 */ /* 0x040fe4000f8e0219 */
[----:B------:R0:W3:Y:S02]  /*0300*/  LDG.E R20, desc[UR18][R8.64] ;  /* 0x0000001208147981 */ /* 0x0000e4000c1e1900 */
[----:B------:R-:W-:Y:S02]  /*0310*/  IMAD.WIDE R10, R14, R11, UR8 ;  /* 0x000000080e0a7e25 */ /* 0x000fe4000f8e020b */
[----:B------:R-:W4:Y:S04]  /*0320*/  LDG.E R18, desc[UR18][R24.64] ;  /* 0x0000001218127981 */ /* 0x000f28000c1e1900 */
[----:B------:R-:W4:Y:S01]  /*0330*/  LDG.E R17, desc[UR18][R2.64+-0x8] ;  /* 0xfffff81202117981 */ /* 0x000f22000c1e1900 */
[----:B0-----:R-:W-:-:S02]  /*0340*/  HFMA2 R9, -RZ, RZ, 0, 2.384185791015625e-07 ;  /* 0x00000004ff097431 */ /* 0x001fc400000001ff */
[----:B------:R-:W-:Y:S01]  /*0350*/  IMAD.MOV.U32 R7, RZ, RZ, 0x4 ;  /* 0x00000004ff077424 */ /* 0x000fe200078e00ff */
[----:B------:R0:W5:Y:S01]  /*0360*/  LDG.E R16, desc[UR18][R10.64] ;  /* 0x000000120a107981 */ /* 0x000162000c1e1900 */
[----:B------:R-:W-:-:S03]  /*0370*/  IMAD.WIDE R4, R14, R5, UR10 ;  /* 0x0000000a0e047e25 */ /* 0x000fc6000f8e0205 */
[----:B------:R-:W5:Y:S01]  /*0380*/  LDG.E R15, desc[UR18][R2.64+-0x4] ;  /* 0xfffffc12020f7981 */ /* 0x000f62000c1e1900 */
[C---:B------:R-:W-:Y:S01]  /*0390*/  IMAD.WIDE R6, R14.reuse, R7, UR12 ;  /* 0x0000000c0e067e25 */ /* 0x040fe2000f8e0207 */
[----:B------:R-:W-:Y:S02]  /*03a0*/  MOV R27, 0x4 ;  /* 0x00000004001b7802 */ /* 0x000fe40000000f00 */
[----:B------:R1:W5:Y:S01]  /*03b0*/  LDG.E R4, desc[UR18][R4.64] ;  /* 0x0000001204047981 */ /* 0x000362000c1e1900 */
[----:B------:R-:W-:-:S03]  /*03c0*/  IMAD.WIDE R8, R14, R9, UR14 ;  /* 0x0000000e0e087e25 */ /* 0x000fc6000f8e0209 */
[----:B------:R-:W5:Y:S01]  /*03d0*/  LDG.E R23, desc[UR18][R2.64] ;  /* 0x0000001202177981 */ /* 0x000f62000c1e1900 */
[----:B0-----:R-:W-:-:S03]  /*03e0*/  IMAD.WIDE R10, R14, R27, UR16 ;  /* 0x000000100e0a7e25 */ /* 0x001fc6000f8e021b */
[----:B------:R-:W5:Y:S04]  /*03f0*/  LDG.E R7, desc[UR18][R6.64] ;  /* 0x0000001206077981 */ /* 0x000f68000c1e1900 */
[----:B------:R-:W5:Y:S04]  /*0400*/  LDG.E R24, desc[UR18][R2.64+0x4] ;  /* 0x0000041202187981 */ /* 0x000f68000c1e1900 */
[----:B------:R-:W5:Y:S04]  /*0410*/  LDG.E R8, desc[UR18][R8.64] ;  /* 0x0000001208087981 */ /* 0x000f68000c1e1900 */
[----:B------:R-:W5:Y:S04]  /*0420*/  LDG.E R25, desc[UR18][R2.64+0x8] ;  /* 0x0000081202197981 */ /* 0x000f68000c1e1900 */
[----:B------:R-:W5:Y:S04]  /*0430*/  LDG.E R10, desc[UR18][R10.64] ;  /* 0x000000120a0a7981 */ /* 0x000f68000c1e1900 */
[----:B------:R0:W5:Y:S01]  /*0440*/  LDG.E R27, desc[UR18][R2.64+0xc] ;  /* 0x00000c12021b7981 */ /* 0x000162000c1e1900 */
[----:B------:R-:W-:-:S04]  /*0450*/  UIADD3 UR5, UPT, UPT, UR5, 0x8, URZ ;  /* 0x0000000805057890 */ /* 0x000fc8000fffe0ff */
[----:B------:R-:W-:Y:S01]  /*0460*/  UISETP.NE.AND UP0, UPT, UR5, URZ, UPT ;  /* 0x000000ff0500728c */ /* 0x000fe2000bf05270 */
[----:B-1----:R-:W-:Y:S02]  /*0470*/  MOV R5, UR20 ;  /* 0x0000001400057c02 */ /* 0x002fe40008000f00 */
[----:B0-----:R-:W-:Y:S02]  /*0480*/  IADD3 R2, P0, PT, R2, 0x20, RZ ;  /* 0x0000002002027810 */ /* 0x001fe40007f1e0ff */
[----:B------:R-:W-:Y:S02]  /*0490*/  LEA R14, R5, R14, 0x3 ;  /* 0x0000000e050e7211 */ /* 0x000fe400078e18ff */
[----:B------:R-:W-:Y:S01]  /*04a0*/  IADD3.X R3, PT, PT, RZ, R3, RZ, P0, !PT ;  /* 0x00000003ff037210 */ /* 0x000fe200007fe4ff */
[----:B--2---:R-:W-:-:S04]  /*04b0*/  IMAD R21, R21, R22, R12 ;  /* 0x0000001615157224 */ /* 0x004fc800078e020c */
[----:B---3--:R-:W-:-:S04]  /*04c0*/  IMAD R19, R19, R20, R21 ;  /* 0x0000001413137224 */ /* 0x008fc800078e0215 */
[----:B----4-:R-:W-:-:S04]  /*04d0*/  IMAD R17, R17, R18, R19 ;  /* 0x0000001211117224 */ /* 0x010fc800078e0213 */
[----:B-----5:R-:W-:-:S04]  /*04e0*/  IMAD R15, R15, R16, R17 ;  /* 0x000000100f0f7224 */ /* 0x020fc800078e0211 */
[----:B------:R-:W-:-:S04]  /*04f0*/  IMAD R4, R23, R4, R15 ;  /* 0x0000000417047224 */ /* 0x000fc800078e020f */
[----:B------:R-:W-:-:S04]  /*0500*/  IMAD R4, R24, R7, R4 ;  /* 0x0000000718047224 */ /* 0x000fc800078e0204 */
[----:B------:R-:W-:-:S04]  /*0510*/  IMAD R4, R25, R8, R4 ;  /* 0x0000000819047224 */ /* 0x000fc800078e0204 */
[----:B------:R-:W-:Y:S01]  /*0520*/  IMAD R12, R27, R10, R4 ;  /* 0x0000000a1b0c7224 */ /* 0x000fe200078e0204 */
[----:B------:R-:W-:Y:S06]  /*0530*/  BRA.U UP0, `(.L_x_6) ;  /* 0xfffffffd003c7547 */ /* 0x000fec000b83ffff */
.L_x_5:
[----:B------:R-:W-:-:S04]  /*0540*/  ULOP3.LUT UR6, UR20, 0x7, URZ, 0xc0, !UPT ;  /* 0x0000000714067892 */ /* 0x000fc8000f8ec0ff */
[----:B------:R-:W-:-:S09]  /*0550*/  UISETP.NE.AND UP0, UPT, UR6, URZ, UPT ;  /* 0x000000ff0600728c */ /* 0x000fd2000bf05270 */
[----:B------:R-:W-:Y:S05]  /*0560*/  BRA.U !UP0, `(.L_x_7) ;  /* 0x0000000508387547 */ /* 0x000fea000b800000 */
[----:B------:R-:W-:Y:S02]  /*0570*/  UISETP.GE.U32.AND UP0, UPT, UR6, 0x4, UPT ;  /* 0x000000040600788c */ /* 0x000fe4000bf06070 */
[----:B------:R-:W-:-:S04]  /*0580*/  ULOP3.LUT UR5, UR20, 0x3, URZ, 0xc0, !UPT ;  /* 0x0000000314057892 */ /* 0x000fc8000f8ec0ff */
[----:B------:R-:W-:-:S03]  /*0590*/  UISETP.NE.AND UP1, UPT, UR5, URZ, UPT ;  /* 0x000000ff0500728c */ /* 0x000fc6000bf25270 */
[----:B------:R-:W-:Y:S08]  /*05a0*/  BRA.U !UP0, `(.L_x_8) ;  /* 0x00000001087c7547 */ /* 0x000ff0000b800000 */
[----:B------:R-:W1:Y:S01]  /*05b0*/  LDC.64 R6, c[0x0][0x388] ;  /* 0x0000e200ff067b82 */ /* 0x000e620000000a00 */
[----:B------:R-:W2:Y:S01]  /*05c0*/  LDCU.64 UR6, c[0x0][0x380] ;  /* 0x00007000ff0677ac */ /* 0x000ea20008000a00 */
[----:B------:R-:W-:Y:S01]  /*05d0*/  IMAD.U32 R9, RZ, RZ, UR4 ;  /* 0x00000004ff097e24 */ /* 0x000fe2000f8e00ff */
[C---:B------:R-:W-:Y:S02]  /*05e0*/  IADD3 R3, PT, PT, R13.reuse, UR4, RZ ;  /* 0x000000040d037c10 */ /* 0x040fe4000fffe0ff */
[----:B------:R-:W-:Y:S01]  /*05f0*/  IADD3 R10, P0, PT, R13, UR4, RZ ;  /* 0x000000040d0a7c10 */ /* 0x000fe2000ff1e0ff */
[----:B------:R-:W-:Y:S01]  /*0600*/  IMAD R9, R9, UR20, R0 ;  /* 0x0000001409097c24 */ /* 0x000fe2000f8e0200 */
[----:B------:R-:W-:Y:S01]  /*0610*/  MOV R11, UR20 ;  /* 0x00000014000b7c02 */ /* 0x000fe20008000f00 */
[----:B------:R-:W3:Y:S01]  /*0620*/  LDC.64 R4, c[0x0][0x380] ;  /* 0x0000e000ff047b82 */ /* 0x000ee20000000a00 */
[----:B------:R-:W-:Y:S01]  /*0630*/  MOV R15, UR20 ;  /* 0x00000014000f7c02 */ /* 0x000fe20008000f00 */
[----:B-1----:R-:W-:Y:S01]  /*0640*/  IMAD.WIDE R6, R9, 0x4, R6 ;  /* 0x0000000409067825 */ /* 0x002fe200078e0206 */
[----:B------:R-:W-:-:S05]  /*0650*/  MOV R9, UR20 ;  /* 0x0000001400097c02 */ /* 0x000fca0008000f00 */
[----:B------:R-:W-:Y:S02]  /*0660*/  IMAD.WIDE R8, R9, 0x4, R6 ;  /* 0x0000000409087825 */ /* 0x000fe400078e0206 */
[----:B0-----:R-:W4:Y:S02]  /*0670*/  LDG.E R6, desc[UR18][R6.64] ;  /* 0x0000001206067981 */ /* 0x001f24000c1e1900 */
[----:B---3--:R-:W-:Y:S01]  /*0680*/  IMAD.WIDE.U32 R4, R3, 0x4, R4 ;  /* 0x0000000403047825 */ /* 0x008fe200078e0004 */
[----:B------:R-:W-:Y:S01]  /*0690*/  IADD3.X R3, PT, PT, RZ, RZ, RZ, P0, !PT ;  /* 0x000000ffff037210 */ /* 0x000fe200007fe4ff */
[----:B------:R-:W3:Y:S01]  /*06a0*/  LDG.E R17, desc[UR18][R8.64] ;  /* 0x0000001208117981 */ /* 0x000ee2000c1e1900 */
[----:B--2---:R-:W-:-:S03]  /*06b0*/  LEA R2, P0, R10, UR6, 0x2 ;  /* 0x000000060a027c11 */ /* 0x004fc6000f8010ff */
[----:B------:R-:W4:Y:S01]  /*06c0*/  LDG.E R5, desc[UR18][R4.64] ;  /* 0x0000001204057981 */ /* 0x000f22000c1e1900 */
[----:B------:R-:W-:Y:S01]  /*06d0*/  LEA.HI.X R3, R10, UR7, R3, 0x2, P0 ;  /* 0x000000070a037c11 */ /* 0x000fe200080f1403 */
[----:B------:R-:W-:-:S04]  /*06e0*/  IMAD.WIDE R10, R11, 0x4, R8 ;  /* 0x000000040b0a7825 */ /* 0x000fc800078e0208 */
[----:B------:R-:W3:Y:S01]  /*06f0*/  LDG.E R16, desc[UR18][R2.64+0x4] ;  /* 0x0000041202107981 */ /* 0x000ee2000c1e1900 */
[----:B------:R-:W-:-:S03]  /*0700*/  IMAD.WIDE R14, R15, 0x4, R10 ;  /* 0x000000040f0e7825 */ /* 0x000fc600078e020a */
[----:B------:R-:W2:Y:S04]  /*0710*/  LDG.E R19, desc[UR18][R10.64] ;  /* 0x000000120a137981 */ /* 0x000ea8000c1e1900 */
[----:B------:R-:W2:Y:S04]  /*0720*/  LDG.E R18, desc[UR18][R2.64+0x8] ;  /* 0x0000081202127981 */ /* 0x000ea8000c1e1900 */
[----:B------:R-:W5:Y:S04]  /*0730*/  LDG.E R20, desc[UR18][R2.64+0xc] ;  /* 0x00000c1202147981 */ /* 0x000f68000c1e1900 */
[----:B------:R-:W5:Y:S01]  /*0740*/  LDG.E R14, desc[UR18][R14.64] ;  /* 0x000000120e0e7981 */ /* 0x000f62000c1e1900 */
[----:B------:R-:W-:Y:S01]  /*0750*/  UIADD3 UR4, UPT, UPT, UR4, 0x4, URZ ;  /* 0x0000000404047890 */ /* 0x000fe2000fffe0ff */
[----:B----4-:R-:W-:-:S04]  /*0760*/  IMAD R5, R5, R6, R12 ;  /* 0x0000000605057224 */ /* 0x010fc800078e020c */
[----:B---3--:R-:W-:-:S04]  /*0770*/  IMAD R5, R16, R17, R5 ;  /* 0x0000001110057224 */ /* 0x008fc800078e0205 */
[----:B--2---:R-:W-:-:S04]  /*0780*/  IMAD R5, R18, R19, R5 ;  /* 0x0000001312057224 */ /* 0x004fc800078e0205 */
[----:B-----5:R-:W-:-:S07]  /*0790*/  IMAD R12, R20, R14, R5 ;  /* 0x0000000e140c7224 */ /* 0x020fce00078e0205 */
.L_x_8:
[----:B------:R-:W-:Y:S05]  /*07a0*/  BRA.U !UP1, `(.L_x_7) ;  /* 0x0000000109a87547 */ /* 0x000fea000b800000 */
[----:B------:R-:W-:Y:S01]  /*07b0*/  UISETP.NE.AND UP0, UPT, UR5, 0x1, UPT ;  /* 0x000000010500788c */ /* 0x000fe2000bf05270 */
[----:B------:R-:W-:Y:S01]  /*07c0*/  MOV R7, UR4 ;  /* 0x0000000400077c02 */ /* 0x000fe20008000f00 */
[----:B------:R-:W-:Y:S02]  /*07d0*/  ULOP3.LUT UR5, UR20, 0x1, URZ, 0xc0, !UPT ;  /* 0x0000000114057892 */ /* 0x000fe4000f8ec0ff */
[----:B------:R-:W-:Y:S02]  /*07e0*/  MOV R15, UR20 ;  /* 0x00000014000f7c02 */ /* 0x000fe40008000f00 */
[----:B------:R-:W-:Y:S01]  /*07f0*/  UISETP.NE.U32.AND UP1, UPT, UR5, 0x1, UPT ;  /* 0x000000010500788c */ /* 0x000fe2000bf25070 */
[----:B------:R-:W-:-:S04]  /*0800*/  PLOP3.LUT P1, PT, PT, PT, UP0, 0x80, 0x8 ;  /* 0x000000000008781c */ /* 0x000fc80003f2f008 */
[----:B------:R-:W1:Y:S01]  /*0810*/  @UP0 LDCU.128 UR8, c[0x0][0x380] ;  /* 0x00007000ff0807ac */ /* 0x000e620008000c00 */
[----:B------:R-:W-:Y:S01]  /*0820*/  PLOP3.LUT P0, PT, PT, PT, UP1, 0x80, 0x8 ;  /* 0x000000000008781c */ /* 0x000fe20003f0f018 */
[----:B------:R-:W2:Y:S04]  /*0830*/  @UP0 LDCU.64 UR6, c[0x0][0x380] ;  /* 0x00007000ff0607ac */ /* 0x000ea80008000a00 */
[----:B------:R-:W3:Y:S03]  /*0840*/  @!UP1 LDCU.128 UR12, c[0x0][0x380] ;  /* 0x00007000ff0c97ac */ /* 0x000ee60008000c00 */
[C---:B------:R-:W-:Y:S02]  /*0850*/  @P1 IADD3 R3, PT, PT, R13.reuse, UR4, RZ ;  /* 0x000000040d031c10 */ /* 0x040fe4000fffe0ff */
[----:B------:R-:W-:Y:S01]  /*0860*/  @P1 IADD3 R6, P2, PT, R13, UR4, RZ ;  /* 0x000000040d061c10 */ /* 0x000fe2000ff5e0ff */
[----:B------:R-:W-:Y:S01]  /*0870*/  @UP0 UIADD3 UR4, UPT, UPT, UR4, 0x2, URZ ;  /* 0x0000000204040890 */ /* 0x000fe2000fffe0ff */
[----:B-1----:R-:W-:Y:S01]  /*0880*/  MOV R11, UR9 ;  /* 0x00000009000b7c02 */ /* 0x002fe20008000f00 */
[----:B------:R-:W-:Y:S01]  /*0890*/  IMAD.U32 R10, RZ, RZ, UR8 ;  /* 0x00000008ff0a7e24 */ /* 0x000fe2000f8e00ff */
[----:B------:R-:W-:-:S02]  /*08a0*/  MOV R4, UR10 ;  /* 0x0000000a00047c02 */ /* 0x000fc40008000f00 */
[----:B------:R-:W-:Y:S01]  /*08b0*/  MOV R5, UR11 ;  /* 0x0000000b00057c02 */ /* 0x000fe20008000f00 */
[----:B------:R-:W-:-:S04]  /*08c0*/  @P1 IMAD.WIDE.U32 R10, R3, 0x4, R10 ;  /* 0x00000004030a1825 */ /* 0x000fc800078e000a */
[----:B------:R-:W-:Y:S01]  /*08d0*/  @P1 IMAD R3, R7, UR20, R0 ;  /* 0x0000001407031c24 */ /* 0x000fe2000f8e0200 */
[----:B------:R-:W-:Y:S01]  /*08e0*/  @P1 IADD3.X R7, PT, PT, RZ, RZ, RZ, P2, !PT ;  /* 0x000000ffff071210 */ /* 0x000fe200017fe4ff */
[----:B------:R-:W-:Y:S01]  /*08f0*/  IMAD.U32 R19, RZ, RZ, UR4 ;  /* 0x00000004ff137e24 */ /* 0x000fe2000f8e00ff */
[C---:B--2---:R-:W-:Y:S01]  /*0900*/  @P1 LEA R2, P2, R6.reuse, UR6, 0x2 ;  /* 0x0000000606021c11 */ /* 0x044fe2000f8410ff */
[----:B------:R-:W-:Y:S01]  /*0910*/  @P1 IMAD.WIDE R4, R3, 0x4, R4 ;  /* 0x0000000403041825 */ /* 0x000fe200078e0204 */
[----:B------:R-:W-:Y:S01]  /*0920*/  @!P0 IADD3 R17, PT, PT, R13, UR4, RZ ;  /* 0x000000040d118c10 */ /* 0x000fe2000fffe0ff */
[----:B0-----:R-:W2:Y:S01]  /*0930*/  @P1 LDG.E R11, desc[UR18][R10.64] ;  /* 0x000000120a0b1981 */ /* 0x001ea2000c1e1900 */
[----:B------:R-:W-:Y:S01]  /*0940*/  @P1 LEA.HI.X R3, R6, UR7, R7, 0x2, P2 ;  /* 0x0000000706031c11 */ /* 0x000fe200090f1407 */
[----:B------:R-:W-:Y:S01]  /*0950*/  @!P0 IMAD R19, R19, UR20, R0 ;  /* 0x0000001413138c24 */ /* 0x000fe2000f8e0200 */
[----:B---3--:R-:W-:Y:S01]  /*0960*/  MOV R6, UR12 ;  /* 0x0000000c00067c02 */ /* 0x008fe20008000f00 */
[----:B------:R-:W-:Y:S01]  /*0970*/  @P1 IMAD.WIDE R14, R15, 0x4, R4 ;  /* 0x000000040f0e1825 */ /* 0x000fe200078e0204 */
[----:B------:R-:W-:Y:S01]  /*0980*/  MOV R7, UR13 ;  /* 0x0000000d00077c02 */ /* 0x000fe20008000f00 */
[----:B------:R-:W2:Y:S01]  /*0990*/  @P1 LDG.E R4, desc[UR18][R4.64] ;  /* 0x0000001204041981 */ /* 0x000ea2000c1e1900 */
[----:B------:R-:W-:-:S02]  /*09a0*/  MOV R8, UR14 ;  /* 0x0000000e00087c02 */ /* 0x000fc40008000f00 */
[----:B------:R-:W-:Y:S01]  /*09b0*/  MOV R9, UR15 ;  /* 0x0000000f00097c02 */ /* 0x000fe20008000f00 */
[----:B------:R-:W-:Y:S01]  /*09c0*/  @!P0 IMAD.WIDE.U32 R6, R17, 0x4, R6 ;  /* 0x0000000411068825 */ /* 0x000fe200078e0006 */
[----:B------:R-:W3:Y:S03]  /*09d0*/  @P1 LDG.E R14, desc[UR18][R14.64] ;  /* 0x000000120e0e1981 */ /* 0x000ee6000c1e1900 */
[----:B------:R-:W-:Y:S01]  /*09e0*/  @!P0 IMAD.WIDE R8, R19, 0x4, R8 ;  /* 0x0000000413088825 */ /* 0x000fe200078e0208 */
[----:B------:R-:W3:Y:S04]  /*09f0*/  @P1 LDG.E R2, desc[UR18][R2.64+0x4] ;  /* 0x0000041202021981 */ /* 0x000ee8000c1e1900 */
[----:B------:R-:W4:Y:S04]  /*0a00*/  @!P0 LDG.E R7, desc[UR18][R6.64] ;  /* 0x0000001206078981 */ /* 0x000f28000c1e1900 */
[----:B------:R-:W4:Y:S01]  /*0a10*/  @!P0 LDG.E R8, desc[UR18][R8.64] ;  /* 0x0000001208088981 */ /* 0x000f22000c1e1900 */
[----:B--2---:R-:W-:-:S04]  /*0a20*/  @P1 IMAD R11, R11, R4, R12 ;  /* 0x000000040b0b1224 */ /* 0x004fc800078e020c */
[----:B---3--:R-:W-:-:S04]  /*0a30*/  @P1 IMAD R12, R2, R14, R11 ;  /* 0x0000000e020c1224 */ /* 0x008fc800078e020b */
[----:B----4-:R-:W-:-:S07]  /*0a40*/  @!P0 IMAD R12, R7, R8, R12 ;  /* 0x00000008070c8224 */ /* 0x010fce00078e020c */
.L_x_7:
[----:B------:R-:W1:Y:S01]  /*0a50*/  LDC.64 R2, c[0x0][0x390] ;  /* 0x0000e400ff027b82 */ /* 0x000e620000000a00 */
[----:B------:R-:W-:-:S05]  /*0a60*/  IADD3 R13, PT, PT, R0, R13, RZ ;  /* 0x0000000d000d7210 */ /* 0x000fca0007ffe0ff */
[----:B-1----:R-:W-:-:S05]  /*0a70*/  IMAD.WIDE R2, R13, 0x4, R2 ;  /* 0x000000040d027825 */ /* 0x002fca00078e0202 */
[----:B0-----:R-:W-:Y:S01]  /*0a80*/  STG.E desc[UR18][R2.64], R12 ;  /* 0x0000000c02007986 */ /* 0x001fe2000c101912 */
[----:B------:R-:W-:Y:S05]  /*0a90*/  EXIT ;  /* 0x000000000000794d */ /* 0x000fea0003800000 */
.L_x_9:
        /* <DEDUP_REMOVED lines=14> */
.L_x_11:


//--------------------- .nv.shared.reserved.0     --------------------------
	.section	.nv.shared.reserved.0,"aw",@nobits
	.weak		__nv_reservedSMEM_offset_0_alias
	.size		__nv_reservedSMEM_offset_0_alias, 0, 64
	.other		__nv_reservedSMEM_offset_0_alias,@"STO_CUDA_RESERVED_SHARED STV_DEFAULT"
__nv_reservedSMEM_offset_0_alias:
	.zero		0
	.zero		64


//--------------------- .nv.constant0._Z17matrixMulUnrolledPiS_S_i --------------------------
	.section	.nv.constant0._Z17matrixMulUnrolledPiS_S_i,"a",@progbits
	.sectionflags	@""
	.align	4
.nv.constant0._Z17matrixMulUnrolledPiS_S_i:
	.zero		924


//--------------------- .nv.constant0._Z9matrixMulPiS_S_i --------------------------
	.section	.nv.constant0._Z9matrixMulPiS_S_i,"a",@progbits
	.sectionflags	@""
	.align	4
.nv.constant0._Z9matrixMulPiS_S_i:
	.zero		924


//--------------------- SYMBOLS --------------------------

	.type		.nv.reservedSmem.offset0,@object
	.size		.nv.reservedSmem.offset0,0x4
